//
// Generated by NVIDIA NVVM Compiler
//
// Compiler Build ID: CL-36424714
// Cuda compilation tools, release 13.0, V13.0.88
// Based on NVVM 20.0.0
//

.version 9.0
.target sm_100
.address_size 64

	// .globl	_Z9aggregatePfS_iiS_
// _ZZ9computeMuPfS_S_iE6n_temp has been demoted
// _ZZ9computeMuPfS_S_iE6d_temp has been demoted

.visible .entry _Z9aggregatePfS_iiS_(
	.param .u64 .ptr .align 1 _Z9aggregatePfS_iiS__param_0,
	.param .u64 .ptr .align 1 _Z9aggregatePfS_iiS__param_1,
	.param .u32 _Z9aggregatePfS_iiS__param_2,
	.param .u32 _Z9aggregatePfS_iiS__param_3,
	.param .u64 .ptr .align 1 _Z9aggregatePfS_iiS__param_4
)
{
	.reg .pred 	%p<6>;
	.reg .b16 	%rs<2>;
	.reg .b32 	%r<37>;
	.reg .b32 	%f<66>;
	.reg .b64 	%rd<21>;

	ld.param.u64 	%rd7, [_Z9aggregatePfS_iiS__param_0];
	ld.param.u64 	%rd8, [_Z9aggregatePfS_iiS__param_1];
	ld.param.u32 	%r22, [_Z9aggregatePfS_iiS__param_2];
	ld.param.u32 	%r23, [_Z9aggregatePfS_iiS__param_3];
	ld.param.u64 	%rd9, [_Z9aggregatePfS_iiS__param_4];
	cvta.to.global.u64 	%rd1, %rd7;
	cvta.to.global.u64 	%rd2, %rd8;
	cvta.to.global.u64 	%rd3, %rd9;
	mov.u32 	%r24, %ctaid.x;
	mul.lo.s32 	%r1, %r24, 3;
	mul.wide.u32 	%rd10, %r1, 4;
	add.s64 	%rd4, %rd3, %rd10;
	mov.b16 	%rs1, 0;
	st.global.u8 	[%rd4], %rs1;
	st.global.u8 	[%rd4+1], %rs1;
	st.global.u8 	[%rd4+2], %rs1;
	st.global.u8 	[%rd4+3], %rs1;
	st.global.u8 	[%rd4+4], %rs1;
	st.global.u8 	[%rd4+5], %rs1;
	st.global.u8 	[%rd4+6], %rs1;
	st.global.u8 	[%rd4+7], %rs1;
	st.global.u8 	[%rd4+8], %rs1;
	st.global.u8 	[%rd4+9], %rs1;
	st.global.u8 	[%rd4+10], %rs1;
	st.global.u8 	[%rd4+11], %rs1;
	mul.lo.s32 	%r2, %r22, %r24;
	add.s32 	%r25, %r2, %r22;
	min.u32 	%r3, %r23, %r25;
	setp.ge.s32 	%p1, %r2, %r3;
	@%p1 bra 	$L__BB0_7;
	sub.s32 	%r26, %r3, %r2;
	and.b32  	%r4, %r26, 3;
	setp.eq.s32 	%p2, %r4, 0;
	add.s32 	%r27, %r1, 1;
	mul.wide.u32 	%rd11, %r27, 4;
	add.s64 	%rd5, %rd3, %rd11;
	add.s32 	%r28, %r1, 2;
	mul.wide.u32 	%rd12, %r28, 4;
	add.s64 	%rd6, %rd3, %rd12;
	mov.f32 	%f62, 0f00000000;
	mov.u32 	%r33, %r2;
	@%p2 bra 	$L__BB0_4;
	ld.global.f32 	%f60, [%rd5];
	ld.global.f32 	%f59, [%rd6];
	mul.lo.s32 	%r31, %r2, 3;
	neg.s32 	%r30, %r4;
	mov.f32 	%f62, 0f00000000;
	mov.u32 	%r33, %r2;
$L__BB0_3:
	.pragma "nounroll";
	mul.wide.s32 	%rd13, %r33, 4;
	add.s64 	%rd14, %rd2, %rd13;
	ld.global.f32 	%f20, [%rd14];
	mul.wide.s32 	%rd15, %r31, 4;
	add.s64 	%rd16, %rd1, %rd15;
	ld.global.f32 	%f21, [%rd16];
	fma.rn.f32 	%f62, %f20, %f21, %f62;
	st.global.f32 	[%rd4], %f62;
	ld.global.f32 	%f22, [%rd14];
	ld.global.f32 	%f23, [%rd16+4];
	fma.rn.f32 	%f60, %f22, %f23, %f60;
	st.global.f32 	[%rd5], %f60;
	ld.global.f32 	%f24, [%rd14];
	ld.global.f32 	%f25, [%rd16+8];
	fma.rn.f32 	%f59, %f24, %f25, %f59;
	st.global.f32 	[%rd6], %f59;
	add.s32 	%r33, %r33, 1;
	add.s32 	%r31, %r31, 3;
	add.s32 	%r30, %r30, 1;
	setp.ne.s32 	%p3, %r30, 0;
	@%p3 bra 	$L__BB0_3;
$L__BB0_4:
	sub.s32 	%r29, %r2, %r3;
	setp.gt.u32 	%p4, %r29, -4;
	@%p4 bra 	$L__BB0_7;
	ld.global.f32 	%f64, [%rd5];
	ld.global.f32 	%f63, [%rd6];
	sub.s32 	%r35, %r33, %r3;
	mul.lo.s32 	%r34, %r33, 3;
$L__BB0_6:
	mul.wide.s32 	%rd17, %r33, 4;
	add.s64 	%rd18, %rd2, %rd17;
	ld.global.f32 	%f26, [%rd18];
	mul.wide.s32 	%rd19, %r34, 4;
	add.s64 	%rd20, %rd1, %rd19;
	ld.global.f32 	%f27, [%rd20];
	fma.rn.f32 	%f28, %f26, %f27, %f62;
	st.global.f32 	[%rd4], %f28;
	ld.global.f32 	%f29, [%rd18];
	ld.global.f32 	%f30, [%rd20+4];
	fma.rn.f32 	%f31, %f29, %f30, %f64;
	st.global.f32 	[%rd5], %f31;
	ld.global.f32 	%f32, [%rd18];
	ld.global.f32 	%f33, [%rd20+8];
	fma.rn.f32 	%f34, %f32, %f33, %f63;
	st.global.f32 	[%rd6], %f34;
	ld.global.f32 	%f35, [%rd18+4];
	ld.global.f32 	%f36, [%rd20+12];
	fma.rn.f32 	%f37, %f35, %f36, %f28;
	st.global.f32 	[%rd4], %f37;
	ld.global.f32 	%f38, [%rd18+4];
	ld.global.f32 	%f39, [%rd20+16];
	fma.rn.f32 	%f40, %f38, %f39, %f31;
	st.global.f32 	[%rd5], %f40;
	ld.global.f32 	%f41, [%rd18+4];
	ld.global.f32 	%f42, [%rd20+20];
	fma.rn.f32 	%f43, %f41, %f42, %f34;
	st.global.f32 	[%rd6], %f43;
	ld.global.f32 	%f44, [%rd18+8];
	ld.global.f32 	%f45, [%rd20+24];
	fma.rn.f32 	%f46, %f44, %f45, %f37;
	st.global.f32 	[%rd4], %f46;
	ld.global.f32 	%f47, [%rd18+8];
	ld.global.f32 	%f48, [%rd20+28];
	fma.rn.f32 	%f49, %f47, %f48, %f40;
	st.global.f32 	[%rd5], %f49;
	ld.global.f32 	%f50, [%rd18+8];
	ld.global.f32 	%f51, [%rd20+32];
	fma.rn.f32 	%f52, %f50, %f51, %f43;
	st.global.f32 	[%rd6], %f52;
	ld.global.f32 	%f53, [%rd18+12];
	ld.global.f32 	%f54, [%rd20+36];
	fma.rn.f32 	%f62, %f53, %f54, %f46;
	st.global.f32 	[%rd4], %f62;
	ld.global.f32 	%f55, [%rd18+12];
	ld.global.f32 	%f56, [%rd20+40];
	fma.rn.f32 	%f64, %f55, %f56, %f49;
	st.global.f32 	[%rd5], %f64;
	ld.global.f32 	%f57, [%rd18+12];
	ld.global.f32 	%f58, [%rd20+44];
	fma.rn.f32 	%f63, %f57, %f58, %f52;
	st.global.f32 	[%rd6], %f63;
	add.s32 	%r33, %r33, 4;
	add.s32 	%r35, %r35, 4;
	add.s32 	%r34, %r34, 12;
	setp.ne.s32 	%p5, %r35, 0;
	@%p5 bra 	$L__BB0_6;
$L__BB0_7:
	ret;

}
	// .globl	_Z8finalizePfS_ii
.visible .entry _Z8finalizePfS_ii(
	.param .u64 .ptr .align 1 _Z8finalizePfS_ii_param_0,
	.param .u64 .ptr .align 1 _Z8finalizePfS_ii_param_1,
	.param .u32 _Z8finalizePfS_ii_param_2,
	.param .u32 _Z8finalizePfS_ii_param_3
)
{
	.reg .pred 	%p<8>;
	.reg .b32 	%r<19>;
	.reg .b32 	%f<58>;
	.reg .b64 	%rd<15>;

	ld.param.u64 	%rd6, [_Z8finalizePfS_ii_param_0];
	ld.param.u64 	%rd7, [_Z8finalizePfS_ii_param_1];
	ld.param.u32 	%r9, [_Z8finalizePfS_ii_param_2];
	ld.param.u32 	%r10, [_Z8finalizePfS_ii_param_3];
	cvta.to.global.u64 	%rd1, %rd7;
	setp.lt.s32 	%p1, %r10, 1;
	@%p1 bra 	$L__BB1_9;
	cvta.to.global.u64 	%rd8, %rd6;
	mul.lo.s32 	%r12, %r9, 3;
	and.b32  	%r1, %r10, 3;
	setp.lt.u32 	%p2, %r10, 4;
	mul.wide.s32 	%rd9, %r12, 4;
	add.s64 	%rd2, %rd8, %rd9;
	mov.b32 	%r18, 0;
	@%p2 bra 	$L__BB1_4;
	and.b32  	%r18, %r10, 2147483644;
	ld.global.f32 	%f57, [%rd2];
	ld.global.f32 	%f56, [%rd2+4];
	ld.global.f32 	%f55, [%rd2+8];
	neg.s32 	%r16, %r18;
	add.s64 	%rd14, %rd1, 24;
$L__BB1_3:
	.pragma "nounroll";
	ld.global.f32 	%f10, [%rd14+-24];
	sub.f32 	%f11, %f57, %f10;
	st.global.f32 	[%rd2], %f11;
	ld.global.f32 	%f12, [%rd14+-20];
	sub.f32 	%f13, %f56, %f12;
	st.global.f32 	[%rd2+4], %f13;
	ld.global.f32 	%f14, [%rd14+-16];
	sub.f32 	%f15, %f55, %f14;
	st.global.f32 	[%rd2+8], %f15;
	ld.global.f32 	%f16, [%rd14+-12];
	sub.f32 	%f17, %f11, %f16;
	st.global.f32 	[%rd2], %f17;
	ld.global.f32 	%f18, [%rd14+-8];
	sub.f32 	%f19, %f13, %f18;
	st.global.f32 	[%rd2+4], %f19;
	ld.global.f32 	%f20, [%rd14+-4];
	sub.f32 	%f21, %f15, %f20;
	st.global.f32 	[%rd2+8], %f21;
	ld.global.f32 	%f22, [%rd14];
	sub.f32 	%f23, %f17, %f22;
	st.global.f32 	[%rd2], %f23;
	ld.global.f32 	%f24, [%rd14+4];
	sub.f32 	%f25, %f19, %f24;
	st.global.f32 	[%rd2+4], %f25;
	ld.global.f32 	%f26, [%rd14+8];
	sub.f32 	%f27, %f21, %f26;
	st.global.f32 	[%rd2+8], %f27;
	ld.global.f32 	%f28, [%rd14+12];
	sub.f32 	%f57, %f23, %f28;
	st.global.f32 	[%rd2], %f57;
	ld.global.f32 	%f29, [%rd14+16];
	sub.f32 	%f56, %f25, %f29;
	st.global.f32 	[%rd2+4], %f56;
	ld.global.f32 	%f30, [%rd14+20];
	sub.f32 	%f55, %f27, %f30;
	st.global.f32 	[%rd2+8], %f55;
	add.s32 	%r16, %r16, 4;
	add.s64 	%rd14, %rd14, 48;
	setp.ne.s32 	%p3, %r16, 0;
	@%p3 bra 	$L__BB1_3;
$L__BB1_4:
	setp.eq.s32 	%p4, %r1, 0;
	@%p4 bra 	$L__BB1_9;
	setp.eq.s32 	%p5, %r1, 1;
	@%p5 bra 	$L__BB1_7;
	mul.lo.s32 	%r13, %r18, 3;
	mul.wide.u32 	%rd10, %r13, 4;
	add.s64 	%rd11, %rd1, %rd10;
	ld.global.f32 	%f31, [%rd11];
	ld.global.f32 	%f32, [%rd2];
	sub.f32 	%f33, %f32, %f31;
	st.global.f32 	[%rd2], %f33;
	ld.global.f32 	%f34, [%rd11+4];
	ld.global.f32 	%f35, [%rd2+4];
	sub.f32 	%f36, %f35, %f34;
	st.global.f32 	[%rd2+4], %f36;
	ld.global.f32 	%f37, [%rd11+8];
	ld.global.f32 	%f38, [%rd2+8];
	sub.f32 	%f39, %f38, %f37;
	st.global.f32 	[%rd2+8], %f39;
	ld.global.f32 	%f40, [%rd11+12];
	sub.f32 	%f41, %f33, %f40;
	st.global.f32 	[%rd2], %f41;
	ld.global.f32 	%f42, [%rd11+16];
	sub.f32 	%f43, %f36, %f42;
	st.global.f32 	[%rd2+4], %f43;
	ld.global.f32 	%f44, [%rd11+20];
	sub.f32 	%f45, %f39, %f44;
	st.global.f32 	[%rd2+8], %f45;
	add.s32 	%r18, %r18, 2;
$L__BB1_7:
	and.b32  	%r14, %r10, 1;
	setp.eq.b32 	%p6, %r14, 1;
	not.pred 	%p7, %p6;
	@%p7 bra 	$L__BB1_9;
	mul.lo.s32 	%r15, %r18, 3;
	mul.wide.u32 	%rd12, %r15, 4;
	add.s64 	%rd13, %rd1, %rd12;
	ld.global.f32 	%f46, [%rd13];
	ld.global.f32 	%f47, [%rd2];
	sub.f32 	%f48, %f47, %f46;
	st.global.f32 	[%rd2], %f48;
	ld.global.f32 	%f49, [%rd13+4];
	ld.global.f32 	%f50, [%rd2+4];
	sub.f32 	%f51, %f50, %f49;
	st.global.f32 	[%rd2+4], %f51;
	ld.global.f32 	%f52, [%rd13+8];
	ld.global.f32 	%f53, [%rd2+8];
	sub.f32 	%f54, %f53, %f52;
	st.global.f32 	[%rd2+8], %f54;
$L__BB1_9:
	ret;

}
	// .globl	_Z9computeMuPfS_S_i
.visible .entry _Z9computeMuPfS_S_i(
	.param .u64 .ptr .align 1 _Z9computeMuPfS_S_i_param_0,
	.param .u64 .ptr .align 1 _Z9computeMuPfS_S_i_param_1,
	.param .u64 .ptr .align 1 _Z9computeMuPfS_S_i_param_2,
	.param .u32 _Z9computeMuPfS_S_i_param_3
)
{
	.reg .pred 	%p<2>;
	.reg .b32 	%r<12>;
	.reg .b32 	%f<18>;
	.reg .b64 	%rd<13>;
	// demoted variable
	.shared .align 4 .b8 _ZZ9computeMuPfS_S_iE6n_temp[12];
	// demoted variable
	.shared .align 4 .b8 _ZZ9computeMuPfS_S_iE6d_temp[12];
	ld.param.u64 	%rd2, [_Z9computeMuPfS_S_i_param_0];
	ld.param.u64 	%rd3, [_Z9computeMuPfS_S_i_param_1];
	ld.param.u64 	%rd1, [_Z9computeMuPfS_S_i_param_2];
	ld.param.u32 	%r2, [_Z9computeMuPfS_S_i_param_3];
	cvta.to.global.u64 	%rd4, %rd2;
	cvta.to.global.u64 	%rd5, %rd3;
	mov.u32 	%r3, %tid.x;
	mov.u32 	%r1, %ctaid.x;
	mov.u32 	%r4, %ntid.x;
	mad.lo.s32 	%r5, %r1, %r4, %r3;
	mad.lo.s32 	%r6, %r2, %r4, %r3;
	mul.wide.s32 	%rd6, %r5, 4;
	add.s64 	%rd7, %rd5, %rd6;
	ld.global.f32 	%f1, [%rd7];
	mul.wide.s32 	%rd8, %r6, 4;
	add.s64 	%rd9, %rd4, %rd8;
	ld.global.f32 	%f2, [%rd9];
	mul.f32 	%f3, %f1, %f2;
	shl.b32 	%r7, %r3, 2;
	mov.u32 	%r8, _ZZ9computeMuPfS_S_iE6n_temp;
	add.s32 	%r9, %r8, %r7;
	st.shared.f32 	[%r9], %f3;
	mul.f32 	%f4, %f1, %f1;
	mov.u32 	%r10, _ZZ9computeMuPfS_S_iE6d_temp;
	add.s32 	%r11, %r10, %r7;
	st.shared.f32 	[%r11], %f4;
	bar.sync 	0;
	setp.ne.s32 	%p1, %r3, 0;
	@%p1 bra 	$L__BB2_2;
	cvta.to.global.u64 	%rd10, %rd1;
	ld.shared.f32 	%f5, [_ZZ9computeMuPfS_S_iE6n_temp];
	add.f32 	%f6, %f5, 0f00000000;
	ld.shared.f32 	%f7, [_ZZ9computeMuPfS_S_iE6d_temp];
	add.f32 	%f8, %f7, 0f00000000;
	ld.shared.f32 	%f9, [_ZZ9computeMuPfS_S_iE6n_temp+4];
	add.f32 	%f10, %f6, %f9;
	ld.shared.f32 	%f11, [_ZZ9computeMuPfS_S_iE6d_temp+4];
	add.f32 	%f12, %f8, %f11;
	ld.shared.f32 	%f13, [_ZZ9computeMuPfS_S_iE6n_temp+8];
	add.f32 	%f14, %f10, %f13;
	ld.shared.f32 	%f15, [_ZZ9computeMuPfS_S_iE6d_temp+8];
	add.f32 	%f16, %f12, %f15;
	div.rn.f32 	%f17, %f14, %f16;
	mul.wide.u32 	%rd11, %r1, 4;
	add.s64 	%rd12, %rd10, %rd11;
	st.global.f32 	[%rd12], %f17;
$L__BB2_2:
	ret;

}


// ===== COMPILED SASS (sm_100) =====

	.target	sm_100

	.elftype	@"ET_EXEC"


//--------------------- .note.nv.tkinfo           --------------------------
	.section	.note.nv.tkinfo,"",@"SHT_NOTE"
	.sectionflags	@"SHF_NOTE_NV_TKINFO"
	.tkinfo
        /*0018*/ 	.word	0x00000002
        /*0030*/ 	.string	""
        /*0030*/ 	.string	"ptxas"
        /*0030*/ 	.string	"Cuda compilation tools, release 13.0, V13.0.88"
        /*0030*/ 	.string	"Build cuda_13.0.r13.0/compiler.36424714_0"
        /*0030*/ 	.string	"-arch sm_100 -m 64 "



//--------------------- .note.nv.cuinfo           --------------------------
	.section	.note.nv.cuinfo,"",@"SHT_NOTE"
	.sectionflags	@"SHF_NOTE_NV_CUINFO"
        /*0018*/ 	.short	0x0002
        /*001a*/ 	.short	0x0064
        /*001c*/ 	.short	0x0082
	.zero		2


//--------------------- .nv.info                  --------------------------
	.section	.nv.info,"",@"SHT_CUDA_INFO"
	.align	4


	//----- nvinfo : EIATTR_REGCOUNT
	.align		4
        /*0000*/ 	.byte	0x04, 0x2f
        /*0002*/ 	.short	(.L_1 - .L_0)
	.align		4
.L_0:
        /*0004*/ 	.word	index@(_Z9aggregatePfS_iiS_)
        /*0008*/ 	.word	0x00000018


	//----- nvinfo : EIATTR_FRAME_SIZE
	.align		4
.L_1:
        /*000c*/ 	.byte	0x04, 0x11
        /*000e*/ 	.short	(.L_3 - .L_2)
	.align		4
.L_2:
        /*0010*/ 	.word	index@(_Z9aggregatePfS_iiS_)
        /*0014*/ 	.word	0x00000000


	//----- nvinfo : EIATTR_REGCOUNT
	.align		4
.L_3:
        /*0018*/ 	.byte	0x04, 0x2f
        /*001a*/ 	.short	(.L_5 - .L_4)
	.align		4
.L_4:
        /*001c*/ 	.word	index@(_Z8finalizePfS_ii)
        /*0020*/ 	.word	0x00000014


	//----- nvinfo : EIATTR_FRAME_SIZE
	.align		4
.L_5:
        /*0024*/ 	.byte	0x04, 0x11
        /*0026*/ 	.short	(.L_7 - .L_6)
	.align		4
.L_6:
        /*0028*/ 	.word	index@(_Z8finalizePfS_ii)
        /*002c*/ 	.word	0x00000000


	//----- nvinfo : EIATTR_REGCOUNT
	.align		4
.L_7:
        /*0030*/ 	.byte	0x04, 0x2f
        /*0032*/ 	.short	(.L_9 - .L_8)
	.align		4
.L_8:
        /*0034*/ 	.word	index@(_Z9computeMuPfS_S_i)
        /*0038*/ 	.word	0x00000010


	//----- nvinfo : EIATTR_FRAME_SIZE
	.align		4
.L_9:
        /*003c*/ 	.byte	0x04, 0x11
        /*003e*/ 	.short	(.L_11 - .L_10)
	.align		4
.L_10:
        /*0040*/ 	.word	index@($__internal_0_$__cuda_sm3x_div_rn_noftz_f32_slowpath)
        /*0044*/ 	.word	0x00000000


	//----- nvinfo : EIATTR_FRAME_SIZE
	.align		4
.L_11:
        /*0048*/ 	.byte	0x04, 0x11
        /*004a*/ 	.short	(.L_13 - .L_12)
	.align		4
.L_12:
        /*004c*/ 	.word	index@(_Z9computeMuPfS_S_i)
        /*0050*/ 	.word	0x00000000


	//----- nvinfo : EIATTR_MIN_STACK_SIZE
	.align		4
.L_13:
        /*0054*/ 	.byte	0x04, 0x12
        /*0056*/ 	.short	(.L_15 - .L_14)
	.align		4
.L_14:
        /*0058*/ 	.word	index@(_Z9computeMuPfS_S_i)
        /*005c*/ 	.word	0x00000000


	//----- nvinfo : EIATTR_MIN_STACK_SIZE
	.align		4
.L_15:
        /*0060*/ 	.byte	0x04, 0x12
        /*0062*/ 	.short	(.L_17 - .L_16)
	.align		4
.L_16:
        /*0064*/ 	.word	index@(_Z8finalizePfS_ii)
        /*0068*/ 	.word	0x00000000


	//----- nvinfo : EIATTR_MIN_STACK_SIZE
	.align		4
.L_17:
        /*006c*/ 	.byte	0x04, 0x12
        /*006e*/ 	.short	(.L_19 - .L_18)
	.align		4
.L_18:
        /*0070*/ 	.word	index@(_Z9aggregatePfS_iiS_)
        /*0074*/ 	.word	0x00000000
.L_19:


//--------------------- .nv.compat                --------------------------
	.section	.nv.compat,"",@"SHT_CUDA_COMPAT_INFO"
	.align	4
        /*0000*/ 	.byte	0x02, 0x09, 0x00, 0x00, 0x02, 0x02, 0x01, 0x00, 0x02, 0x05, 0x05, 0x00, 0x03, 0x07, 0x01, 0x01
        /*0010*/ 	.byte	0x02, 0x03, 0x00, 0x00, 0x02, 0x06, 0x01, 0x00, 0x04, 0x0b, 0x08, 0x00, 0x01, 0x00, 0x00, 0x00
        /*0020*/ 	.byte	0x00, 0x00, 0x00, 0x00


//--------------------- .nv.info._Z9computeMuPfS_S_i --------------------------
	.section	.nv.info._Z9computeMuPfS_S_i,"",@"SHT_CUDA_INFO"
	.sectionflags	@""
	.align	4


	//----- nvinfo : EIATTR_CUDA_API_VERSION
	.align		4
        /*0000*/ 	.byte	0x04, 0x37
        /*0002*/ 	.short	(.L_21 - .L_20)
.L_20:
        /*0004*/ 	.word	0x00000082


	//----- nvinfo : EIATTR_KPARAM_INFO
	.align		4
.L_21:
        /*0008*/ 	.byte	0x04, 0x17
        /*000a*/ 	.short	(.L_23 - .L_22)
.L_22:
        /*000c*/ 	.word	0x00000000
        /*0010*/ 	.short	0x0003
        /*0012*/ 	.short	0x0018
        /*0014*/ 	.byte	0x00, 0xf0, 0x11, 0x00


	//----- nvinfo : EIATTR_KPARAM_INFO
	.align		4
.L_23:
        /*0018*/ 	.byte	0x04, 0x17
        /*001a*/ 	.short	(.L_25 - .L_24)
.L_24:
        /*001c*/ 	.word	0x00000000
        /*0020*/ 	.short	0x0002
        /*0022*/ 	.short	0x0010
        /*0024*/ 	.byte	0x00, 0xf5, 0x21, 0x00


	//----- nvinfo : EIATTR_KPARAM_INFO
	.align		4
.L_25:
        /*0028*/ 	.byte	0x04, 0x17
        /*002a*/ 	.short	(.L_27 - .L_26)
.L_26:
        /*002c*/ 	.word	0x00000000
        /*0030*/ 	.short	0x0001
        /*0032*/ 	.short	0x0008
        /*0034*/ 	.byte	0x00, 0xf5, 0x21, 0x00


	//----- nvinfo : EIATTR_KPARAM_INFO
	.align		4
.L_27:
        /*0038*/ 	.byte	0x04, 0x17
        /*003a*/ 	.short	(.L_29 - .L_28)
.L_28:
        /*003c*/ 	.word	0x00000000
        /*0040*/ 	.short	0x0000
        /*0042*/ 	.short	0x0000
        /*0044*/ 	.byte	0x00, 0xf5, 0x21, 0x00


	//----- nvinfo : EIATTR_SPARSE_MMA_MASK
	.align		4
.L_29:
        /*0048*/ 	.byte	0x03, 0x50
        /*004a*/ 	.short	0x0000


	//----- nvinfo : EIATTR_MAXREG_COUNT
	.align		4
        /*004c*/ 	.byte	0x03, 0x1b
        /*004e*/ 	.short	0x00ff


	//----- nvinfo : EIATTR_NUM_BARRIERS
	.align		4
        /*0050*/ 	.byte	0x02, 0x4c
        /*0052*/ 	.byte	0x01
	.zero		1


	//----- nvinfo : EIATTR_MERCURY_ISA_VERSION
	.align		4
        /*0054*/ 	.byte	0x03, 0x5f
        /*0056*/ 	.short	0x0101


	//----- nvinfo : EIATTR_VRC_CTA_INIT_COUNT
	.align		4
        /*0058*/ 	.byte	0x02, 0x4a
	.zero		1
	.zero		1


	//----- nvinfo : EIATTR_EXIT_INSTR_OFFSETS
	.align		4
        /*005c*/ 	.byte	0x04, 0x1c
        /*005e*/ 	.short	(.L_31 - .L_30)


	//   ....[0]....
.L_30:
        /*0060*/ 	.word	0x000001b0


	//   ....[1]....
        /*0064*/ 	.word	0x00000320


	//----- nvinfo : EIATTR_CRS_STACK_SIZE
	.align		4
.L_31:
        /*0068*/ 	.byte	0x04, 0x1e
        /*006a*/ 	.short	(.L_33 - .L_32)
.L_32:
        /*006c*/ 	.word	0x00000000


	//----- nvinfo : EIATTR_CBANK_PARAM_SIZE
	.align		4
.L_33:
        /*0070*/ 	.byte	0x03, 0x19
        /*0072*/ 	.short	0x001c


	//----- nvinfo : EIATTR_PARAM_CBANK
	.align		4
        /*0074*/ 	.byte	0x04, 0x0a
        /*0076*/ 	.short	(.L_35 - .L_34)
	.align		4
.L_34:
        /*0078*/ 	.word	index@(.nv.constant0._Z9computeMuPfS_S_i)
        /*007c*/ 	.short	0x0380
        /*007e*/ 	.short	0x001c


	//----- nvinfo : EIATTR_SW_WAR
	.align		4
.L_35:
        /*0080*/ 	.byte	0x04, 0x36
        /*0082*/ 	.short	(.L_37 - .L_36)
.L_36:
        /*0084*/ 	.word	0x00000008
.L_37:


//--------------------- .nv.info._Z8finalizePfS_ii --------------------------
	.section	.nv.info._Z8finalizePfS_ii,"",@"SHT_CUDA_INFO"
	.sectionflags	@""
	.align	4


	//----- nvinfo : EIATTR_CUDA_API_VERSION
	.align		4
        /*0000*/ 	.byte	0x04, 0x37
        /*0002*/ 	.short	(.L_39 - .L_38)
.L_38:
        /*0004*/ 	.word	0x00000082


	//----- nvinfo : EIATTR_KPARAM_INFO
	.align		4
.L_39:
        /*0008*/ 	.byte	0x04, 0x17
        /*000a*/ 	.short	(.L_41 - .L_40)
.L_40:
        /*000c*/ 	.word	0x00000000
        /*0010*/ 	.short	0x0003
        /*0012*/ 	.short	0x0014
        /*0014*/ 	.byte	0x00, 0xf0, 0x11, 0x00


	//----- nvinfo : EIATTR_KPARAM_INFO
	.align		4
.L_41:
        /*0018*/ 	.byte	0x04, 0x17
        /*001a*/ 	.short	(.L_43 - .L_42)
.L_42:
        /*001c*/ 	.word	0x00000000
        /*0020*/ 	.short	0x0002
        /*0022*/ 	.short	0x0010
        /*0024*/ 	.byte	0x00, 0xf0, 0x11, 0x00


	//----- nvinfo : EIATTR_KPARAM_INFO
	.align		4
.L_43:
        /*0028*/ 	.byte	0x04, 0x17
        /*002a*/ 	.short	(.L_45 - .L_44)
.L_44:
        /*002c*/ 	.word	0x00000000
        /*0030*/ 	.short	0x0001
        /*0032*/ 	.short	0x0008
        /*0034*/ 	.byte	0x00, 0xf5, 0x21, 0x00


	//----- nvinfo : EIATTR_KPARAM_INFO
	.align		4
.L_45:
        /*0038*/ 	.byte	0x04, 0x17
        /*003a*/ 	.short	(.L_47 - .L_46)
.L_46:
        /*003c*/ 	.word	0x00000000
        /*0040*/ 	.short	0x0000
        /*0042*/ 	.short	0x0000
        /*0044*/ 	.byte	0x00, 0xf5, 0x21, 0x00


	//----- nvinfo : EIATTR_SPARSE_MMA_MASK
	.align		4
.L_47:
        /*0048*/ 	.byte	0x03, 0x50
        /*004a*/ 	.short	0x0000


	//----- nvinfo : EIATTR_MAXREG_COUNT
	.align		4
        /*004c*/ 	.byte	0x03, 0x1b
        /*004e*/ 	.short	0x00ff


	//----- nvinfo : EIATTR_MERCURY_ISA_VERSION
	.align		4
        /*0050*/ 	.byte	0x03, 0x5f
        /*0052*/ 	.short	0x0101


	//----- nvinfo : EIATTR_VRC_CTA_INIT_COUNT
	.align		4
        /*0054*/ 	.byte	0x02, 0x4a
	.zero		1
	.zero		1


	//----- nvinfo : EIATTR_EXIT_INSTR_OFFSETS
	.align		4
        /*0058*/ 	.byte	0x04, 0x1c
        /*005a*/ 	.short	(.L_49 - .L_48)


	//   ....[0]....
.L_48:
        /*005c*/ 	.word	0x00000030


	//   ....[1]....
        /*0060*/ 	.word	0x00000430


	//   ....[2]....
        /*0064*/ 	.word	0x00000610


	//   ....[3]....
        /*0068*/ 	.word	0x00000710


	//----- nvinfo : EIATTR_CBANK_PARAM_SIZE
	.align		4
.L_49:
        /*006c*/ 	.byte	0x03, 0x19
        /*006e*/ 	.short	0x0018


	//----- nvinfo : EIATTR_PARAM_CBANK
	.align		4
        /*0070*/ 	.byte	0x04, 0x0a
        /*0072*/ 	.short	(.L_51 - .L_50)
	.align		4
.L_50:
        /*0074*/ 	.word	index@(.nv.constant0._Z8finalizePfS_ii)
        /*0078*/ 	.short	0x0380
        /*007a*/ 	.short	0x0018


	//----- nvinfo : EIATTR_SW_WAR
	.align		4
.L_51:
        /*007c*/ 	.byte	0x04, 0x36
        /*007e*/ 	.short	(.L_53 - .L_52)
.L_52:
        /*0080*/ 	.word	0x00000008
.L_53:


//--------------------- .nv.info._Z9aggregatePfS_iiS_ --------------------------
	.section	.nv.info._Z9aggregatePfS_iiS_,"",@"SHT_CUDA_INFO"
	.sectionflags	@""
	.align	4


	//----- nvinfo : EIATTR_CUDA_API_VERSION
	.align		4
        /*0000*/ 	.byte	0x04, 0x37
        /*0002*/ 	.short	(.L_55 - .L_54)
.L_54:
        /*0004*/ 	.word	0x00000082


	//----- nvinfo : EIATTR_KPARAM_INFO
	.align		4
.L_55:
        /*0008*/ 	.byte	0x04, 0x17
        /*000a*/ 	.short	(.L_57 - .L_56)
.L_56:
        /*000c*/ 	.word	0x00000000
        /*0010*/ 	.short	0x0004
        /*0012*/ 	.short	0x0018
        /*0014*/ 	.byte	0x00, 0xf5, 0x21, 0x00


	//----- nvinfo : EIATTR_KPARAM_INFO
	.align		4
.L_57:
        /*0018*/ 	.byte	0x04, 0x17
        /*001a*/ 	.short	(.L_59 - .L_58)
.L_58:
        /*001c*/ 	.word	0x00000000
        /*0020*/ 	.short	0x0003
        /*0022*/ 	.short	0x0014
        /*0024*/ 	.byte	0x00, 0xf0, 0x11, 0x00


	//----- nvinfo : EIATTR_KPARAM_INFO
	.align		4
.L_59:
        /*0028*/ 	.byte	0x04, 0x17
        /*002a*/ 	.short	(.L_61 - .L_60)
.L_60:
        /*002c*/ 	.word	0x00000000
        /*0030*/ 	.short	0x0002
        /*0032*/ 	.short	0x0010
        /*0034*/ 	.byte	0x00, 0xf0, 0x11, 0x00


	//----- nvinfo : EIATTR_KPARAM_INFO
	.align		4
.L_61:
        /*0038*/ 	.byte	0x04, 0x17
        /*003a*/ 	.short	(.L_63 - .L_62)
.L_62:
        /*003c*/ 	.word	0x00000000
        /*0040*/ 	.short	0x0001
        /*0042*/ 	.short	0x0008
        /*0044*/ 	.byte	0x00, 0xf5, 0x21, 0x00


	//----- nvinfo : EIATTR_KPARAM_INFO
	.align		4
.L_63:
        /*0048*/ 	.byte	0x04, 0x17
        /*004a*/ 	.short	(.L_65 - .L_64)
.L_64:
        /*004c*/ 	.word	0x00000000
        /*0050*/ 	.short	0x0000
        /*0052*/ 	.short	0x0000
        /*0054*/ 	.byte	0x00, 0xf5, 0x21, 0x00


	//----- nvinfo : EIATTR_SPARSE_MMA_MASK
	.align		4
.L_65:
        /*0058*/ 	.byte	0x03, 0x50
        /*005a*/ 	.short	0x0000


	//----- nvinfo : EIATTR_MAXREG_COUNT
	.align		4
        /*005c*/ 	.byte	0x03, 0x1b
        /*005e*/ 	.short	0x00ff


	//----- nvinfo : EIATTR_MERCURY_ISA_VERSION
	.align		4
        /*0060*/ 	.byte	0x03, 0x5f
        /*0062*/ 	.short	0x0101


	//----- nvinfo : EIATTR_VRC_CTA_INIT_COUNT
	.align		4
        /*0064*/ 	.byte	0x02, 0x4a
	.zero		1
	.zero		1


	//----- nvinfo : EIATTR_EXIT_INSTR_OFFSETS
	.align		4
        /*0068*/ 	.byte	0x04, 0x1c
        /*006a*/ 	.short	(.L_67 - .L_66)


	//   ....[0]....
.L_66:
        /*006c*/ 	.word	0x00000160


	//   ....[1]....
        /*0070*/ 	.word	0x000003b0


	//   ....[2]....
        /*0074*/ 	.word	0x00000790


	//----- nvinfo : EIATTR_CBANK_PARAM_SIZE
	.align		4
.L_67:
        /*0078*/ 	.byte	0x03, 0x19
        /*007a*/ 	.short	0x0020


	//----- nvinfo : EIATTR_PARAM_CBANK
	.align		4
        /*007c*/ 	.byte	0x04, 0x0a
        /*007e*/ 	.short	(.L_69 - .L_68)
	.align		4
.L_68:
        /*0080*/ 	.word	index@(.nv.constant0._Z9aggregatePfS_iiS_)
        /*0084*/ 	.short	0x0380
        /*0086*/ 	.short	0x0020


	//----- nvinfo : EIATTR_SW_WAR
	.align		4
.L_69:
        /*0088*/ 	.byte	0x04, 0x36
        /*008a*/ 	.short	(.L_71 - .L_70)
.L_70:
        /*008c*/ 	.word	0x00000008
.L_71:


//--------------------- .nv.callgraph             --------------------------
	.section	.nv.callgraph,"",@"SHT_CUDA_CALLGRAPH"
	.align	4
	.sectionentsize	8
	.align		4
        /*0000*/ 	.word	0x00000000
	.align		4
        /*0004*/ 	.word	0xffffffff
	.align		4
        /*0008*/ 	.word	0x00000000
	.align		4
        /*000c*/ 	.word	0xfffffffe
	.align		4
        /*0010*/ 	.word	0x00000000
	.align		4
        /*0014*/ 	.word	0xfffffffd
	.align		4
        /*0018*/ 	.word	0x00000000
	.align		4
        /*001c*/ 	.word	0xfffffffc


//--------------------- .text._Z9computeMuPfS_S_i --------------------------
	.section	.text._Z9computeMuPfS_S_i,"ax",@progbits
	.align	128
        .global         _Z9computeMuPfS_S_i
        .type           _Z9computeMuPfS_S_i,@function
        .size           _Z9computeMuPfS_S_i,(.L_x_18 - _Z9computeMuPfS_S_i)
        .other          _Z9computeMuPfS_S_i,@"STO_CUDA_ENTRY STV_DEFAULT"
_Z9computeMuPfS_S_i:
.text._Z9computeMuPfS_S_i:
[----:B------:R-:W-:Y:S01]  /*0000*/  LDC R1, c[0x0][0x37c] ;  /* 0x0000df00ff017b82 */ /* 0x000fe20000000800 */
[----:B------:R-:W0:Y:S07]  /*0010*/  S2R R11, SR_TID.X ;  /* 0x00000000000b7919 */ /* 0x000e2e0000002100 */
[----:B------:R-:W0:Y:S01]  /*0020*/  LDC R0, c[0x0][0x398] ;  /* 0x0000e600ff007b82 */ /* 0x000e220000000800 */
[----:B------:R-:W0:Y:S01]  /*0030*/  LDCU UR4, c[0x0][0x360] ;  /* 0x00006c00ff0477ac */ /* 0x000e220008000800 */
[----:B------:R-:W1:Y:S01]  /*0040*/  S2R R2, SR_CTAID.X ;  /* 0x0000000000027919 */ /* 0x000e620000002500 */
[----:B------:R-:W2:Y:S05]  /*0050*/  LDCU.64 UR8, c[0x0][0x358] ;  /* 0x00006b00ff0877ac */ /* 0x000eaa0008000a00 */
[----:B------:R-:W3:Y:S08]  /*0060*/  LDC.64 R4, c[0x0][0x388] ;  /* 0x0000e200ff047b82 */ /* 0x000ef00000000a00 */
[----:B------:R-:W4:Y:S01]  /*0070*/  LDC.64 R6, c[0x0][0x380] ;  /* 0x0000e000ff067b82 */ /* 0x000f220000000a00 */
[----:B0-----:R-:W-:-:S02]  /*0080*/  IMAD R9, R0, UR4, R11 ;  /* 0x0000000400097c24 */ /* 0x001fc4000f8e020b */
[----:B-1----:R-:W-:-:S04]  /*0090*/  IMAD R3, R2, UR4, R11 ;  /* 0x0000000402037c24 */ /* 0x002fc8000f8e020b */
[----:B---3--:R-:W-:-:S04]  /*00a0*/  IMAD.WIDE R4, R3, 0x4, R4 ;  /* 0x0000000403047825 */ /* 0x008fc800078e0204 */
[----:B----4-:R-:W-:Y:S02]  /*00b0*/  IMAD.WIDE R6, R9, 0x4, R6 ;  /* 0x0000000409067825 */ /* 0x010fe400078e0206 */
[----:B--2---:R-:W2:Y:S04]  /*00c0*/  LDG.E R4, desc[UR8][R4.64] ;  /* 0x0000000804047981 */ /* 0x004ea8000c1e1900 */
[----:B------:R-:W2:Y:S01]  /*00d0*/  LDG.E R7, desc[UR8][R6.64] ;  /* 0x0000000806077981 */ /* 0x000ea2000c1e1900 */
[----:B------:R-:W0:Y:S01]  /*00e0*/  S2UR UR6, SR_CgaCtaId ;  /* 0x00000000000679c3 */ /* 0x000e220000008800 */
[----:B------:R-:W-:Y:S01]  /*00f0*/  UMOV UR4, 0x400 ;  /* 0x0000040000047882 */ /* 0x000fe20000000000 */
[----:B------:R-:W-:Y:S01]  /*0100*/  ISETP.NE.AND P0, PT, R11, RZ, PT ;  /* 0x000000ff0b00720c */ /* 0x000fe20003f05270 */
[----:B------:R-:W-:-:S02]  /*0110*/  UIADD3 UR5, UPT, UPT, UR4, 0xc, URZ ;  /* 0x0000000c04057890 */ /* 0x000fc4000fffe0ff */
[----:B0-----:R-:W-:Y:S02]  /*0120*/  ULEA UR4, UR6, UR4, 0x18 ;  /* 0x0000000406047291 */ /* 0x001fe4000f8ec0ff */
[----:B------:R-:W-:-:S04]  /*0130*/  ULEA UR5, UR6, UR5, 0x18 ;  /* 0x0000000506057291 */ /* 0x000fc8000f8ec0ff */
[C---:B------:R-:W-:Y:S02]  /*0140*/  LEA R3, R11.reuse, UR4, 0x2 ;  /* 0x000000040b037c11 */ /* 0x040fe4000f8e10ff */
[----:B------:R-:W-:Y:S01]  /*0150*/  LEA R9, R11, UR5, 0x2 ;  /* 0x000000050b097c11 */ /* 0x000fe2000f8e10ff */
[C---:B--2---:R-:W-:Y:S01]  /*0160*/  FMUL R0, R4.reuse, R7 ;  /* 0x0000000704007220 */ /* 0x044fe20000400000 */
[----:B------:R-:W-:-:S04]  /*0170*/  FMUL R4, R4, R4 ;  /* 0x0000000404047220 */ /* 0x000fc80000400000 */
[----:B------:R0:W-:Y:S04]  /*0180*/  STS [R3], R0 ;  /* 0x0000000003007388 */ /* 0x0001e80000000800 */
[----:B------:R0:W-:Y:S01]  /*0190*/  STS [R9], R4 ;  /* 0x0000000409007388 */ /* 0x0001e20000000800 */
[----:B------:R-:W-:Y:S06]  /*01a0*/  BAR.SYNC.DEFER_BLOCKING 0x0 ;  /* 0x0000000000007b1d */ /* 0x000fec0000010000 */
[----:B------:R-:W-:Y:S05]  /*01b0*/  @P0 EXIT ;  /* 0x000000000000094d */ /* 0x000fea0003800000 */
[----:B0-----:R-:W0:Y:S04]  /*01c0*/  LDS.128 R4, [UR4] ;  /* 0x00000004ff047984 */ /* 0x001e280008000c00 */
[----:B------:R-:W1:Y:S01]  /*01d0*/  LDS.64 R8, [UR4+0x10] ;  /* 0x00001004ff087984 */ /* 0x000e620008000a00 */
[----:B0-----:R-:W-:Y:S01]  /*01e0*/  FADD R7, RZ, R7 ;  /* 0x00000007ff077221 */ /* 0x001fe20000000000 */
[----:B------:R-:W-:-:S03]  /*01f0*/  FADD R4, RZ, R4 ;  /* 0x00000004ff047221 */ /* 0x000fc60000000000 */
[----:B-1----:R-:W-:Y:S01]  /*0200*/  FADD R8, R7, R8 ;  /* 0x0000000807087221 */ /* 0x002fe20000000000 */
[----:B------:R-:W-:-:S03]  /*0210*/  FADD R5, R4, R5 ;  /* 0x0000000504057221 */ /* 0x000fc60000000000 */
[----:B------:R-:W-:Y:S01]  /*0220*/  FADD R3, R8, R9 ;  /* 0x0000000908037221 */ /* 0x000fe20000000000 */
[----:B------:R-:W-:-:S03]  /*0230*/  FADD R0, R5, R6 ;  /* 0x0000000605007221 */ /* 0x000fc60000000000 */
[----:B------:R-:W0:Y:S08]  /*0240*/  MUFU.RCP R8, R3 ;  /* 0x0000000300087308 */ /* 0x000e300000001000 */
[----:B------:R-:W1:Y:S01]  /*0250*/  FCHK P0, R0, R3 ;  /* 0x0000000300007302 */ /* 0x000e620000000000 */
[----:B0-----:R-:W-:-:S04]  /*0260*/  FFMA R7, -R3, R8, 1 ;  /* 0x3f80000003077423 */ /* 0x001fc80000000108 */
[----:B------:R-:W-:-:S04]  /*0270*/  FFMA R7, R8, R7, R8 ;  /* 0x0000000708077223 */ /* 0x000fc80000000008 */
[----:B------:R-:W-:-:S04]  /*0280*/  FFMA R4, R0, R7, RZ ;  /* 0x0000000700047223 */ /* 0x000fc800000000ff */
[----:B------:R-:W-:-:S04]  /*0290*/  FFMA R5, -R3, R4, R0 ;  /* 0x0000000403057223 */ /* 0x000fc80000000100 */
[----:B------:R-:W-:Y:S01]  /*02a0*/  FFMA R7, R7, R5, R4 ;  /* 0x0000000507077223 */ /* 0x000fe20000000004 */
[----:B-1----:R-:W-:Y:S06]  /*02b0*/  @!P0 BRA `(.L_x_0) ;  /* 0x00000000000c8947 */ /* 0x002fec0003800000 */
[----:B------:R-:W-:-:S07]  /*02c0*/  MOV R4, 0x2e0 ;  /* 0x000002e000047802 */ /* 0x000fce0000000f00 */
[----:B------:R-:W-:Y:S05]  /*02d0*/  CALL.REL.NOINC `($__internal_0_$__cuda_sm3x_div_rn_noftz_f32_slowpath) ;  /* 0x0000000000147944 */ /* 0x000fea0003c00000 */
[----:B------:R-:W-:-:S07]  /*02e0*/  IMAD.MOV.U32 R7, RZ, RZ, R0 ;  /* 0x000000ffff077224 */ /* 0x000fce00078e0000 */
.L_x_0:
[----:B------:R-:W0:Y:S02]  /*02f0*/  LDC.64 R4, c[0x0][0x390] ;  /* 0x0000e400ff047b82 */ /* 0x000e240000000a00 */
[----:B0-----:R-:W-:-:S05]  /*0300*/  IMAD.WIDE.U32 R2, R2, 0x4, R4 ;  /* 0x0000000402027825 */ /* 0x001fca00078e0004 */
[----:B------:R-:W-:Y:S01]  /*0310*/  STG.E desc[UR8][R2.64], R7 ;  /* 0x0000000702007986 */ /* 0x000fe2000c101908 */
[----:B------:R-:W-:Y:S05]  /*0320*/  EXIT ;  /* 0x000000000000794d */ /* 0x000fea0003800000 */
        .weak           $__internal_0_$__cuda_sm3x_div_rn_noftz_f32_slowpath
        .type           $__internal_0_$__cuda_sm3x_div_rn_noftz_f32_slowpath,@function
        .size           $__internal_0_$__cuda_sm3x_div_rn_noftz_f32_slowpath,(.L_x_18 - $__internal_0_$__cuda_sm3x_div_rn_noftz_f32_slowpath)
$__internal_0_$__cuda_sm3x_div_rn_noftz_f32_slowpath:
[--C-:B------:R-:W-:Y:S01]  /*0330*/  SHF.R.U32.HI R6, RZ, 0x17, R3.reuse ;  /* 0x00000017ff067819 */ /* 0x100fe20000011603 */
[--C-:B------:R-:W-:Y:S01]  /*0340*/  IMAD.MOV.U32 R7, RZ, RZ, R0.reuse ;  /* 0x000000ffff077224 */ /* 0x100fe200078e0000 */
[----:B------:R-:W-:Y:S01]  /*0350*/  SHF.R.U32.HI R5, RZ, 0x17, R0 ;  /* 0x00000017ff057819 */ /* 0x000fe20000011600 */
[----:B------:R-:W-:Y:S01]  /*0360*/  IMAD.MOV.U32 R8, RZ, RZ, R3 ;  /* 0x000000ffff087224 */ /* 0x000fe200078e0003 */
[----:B------:R-:W-:Y:S02]  /*0370*/  LOP3.LUT R6, R6, 0xff, RZ, 0xc0, !PT ;  /* 0x000000ff06067812 */ /* 0x000fe400078ec0ff */
[----:B------:R-:W-:-:S03]  /*0380*/  LOP3.LUT R5, R5, 0xff, RZ, 0xc0, !PT ;  /* 0x000000ff05057812 */ /* 0x000fc600078ec0ff */
[----:B------:R-:W-:Y:S02]  /*0390*/  VIADD R11, R6, 0xffffffff ;  /* 0xffffffff060b7836 */ /* 0x000fe40000000000 */
[----:B------:R-:W-:-:S03]  /*03a0*/  VIADD R10, R5, 0xffffffff ;  /* 0xffffffff050a7836 */ /* 0x000fc60000000000 */
[----:B------:R-:W-:-:S04]  /*03b0*/  ISETP.GT.U32.AND P0, PT, R11, 0xfd, PT ;  /* 0x000000fd0b00780c */ /* 0x000fc80003f04070 */
[----:B------:R-:W-:-:S13]  /*03c0*/  ISETP.GT.U32.OR P0, PT, R10, 0xfd, P0 ;  /* 0x000000fd0a00780c */ /* 0x000fda0000704470 */
[----:B------:R-:W-:Y:S01]  /*03d0*/  @!P0 IMAD.MOV.U32 R9, RZ, RZ, RZ ;  /* 0x000000ffff098224 */ /* 0x000fe200078e00ff */
[----:B------:R-:W-:Y:S06]  /*03e0*/  @!P0 BRA `(.L_x_1) ;  /* 0x00000000005c8947 */ /* 0x000fec0003800000 */
[----:B------:R-:W-:Y:S02]  /*03f0*/  FSETP.GTU.FTZ.AND P0, PT, |R0|, +INF , PT ;  /* 0x7f8000000000780b */ /* 0x000fe40003f1c200 */
[----:B------:R-:W-:-:S04]  /*0400*/  FSETP.GTU.FTZ.AND P1, PT, |R3|, +INF , PT ;  /* 0x7f8000000300780b */ /* 0x000fc80003f3c200 */
[----:B------:R-:W-:-:S13]  /*0410*/  PLOP3.LUT P0, PT, P0, P1, PT, 0xf8, 0x8f ;  /* 0x00000000008f781c */ /* 0x000fda0000703f70 */
[----:B------:R-:W-:Y:S05]  /*0420*/  @P0 BRA `(.L_x_2) ;  /* 0x0000000400440947 */ /* 0x000fea0003800000 */
[----:B------:R-:W-:-:S13]  /*0430*/  LOP3.LUT P0, RZ, R8, 0x7fffffff, R7, 0xc8, !PT ;  /* 0x7fffffff08ff7812 */ /* 0x000fda000780c807 */
[----:B------:R-:W-:Y:S05]  /*0440*/  @!P0 BRA `(.L_x_3) ;  /* 0x0000000400348947 */ /* 0x000fea0003800000 */
[C---:B------:R-:W-:Y:S02]  /*0450*/  FSETP.NEU.FTZ.AND P2, PT, |R0|.reuse, +INF , PT ;  /* 0x7f8000000000780b */ /* 0x040fe40003f5d200 */
[----:B------:R-:W-:Y:S02]  /*0460*/  FSETP.NEU.FTZ.AND P1, PT, |R3|, +INF , PT ;  /* 0x7f8000000300780b */ /* 0x000fe40003f3d200 */
[----:B------:R-:W-:-:S11]  /*0470*/  FSETP.NEU.FTZ.AND P0, PT, |R0|, +INF , PT ;  /* 0x7f8000000000780b */ /* 0x000fd60003f1d200 */
[----:B------:R-:W-:Y:S05]  /*0480*/  @!P1 BRA !P2, `(.L_x_3) ;  /* 0x0000000400249947 */ /* 0x000fea0005000000 */
[----:B------:R-:W-:-:S04]  /*0490*/  LOP3.LUT P2, RZ, R7, 0x7fffffff, RZ, 0xc0, !PT ;  /* 0x7fffffff07ff7812 */ /* 0x000fc8000784c0ff */
[----:B------:R-:W-:-:S13]  /*04a0*/  PLOP3.LUT P1, PT, P1, P2, PT, 0x2f, 0xf2 ;  /* 0x0000000000f2781c */ /* 0x000fda0000f24577 */
[----:B------:R-:W-:Y:S05]  /*04b0*/  @P1 BRA `(.L_x_4) ;  /* 0x0000000400101947 */ /* 0x000fea0003800000 */
[----:B------:R-:W-:-:S04]  /*04c0*/  LOP3.LUT P1, RZ, R8, 0x7fffffff, RZ, 0xc0, !PT ;  /* 0x7fffffff08ff7812 */ /* 0x000fc8000782c0ff */
[----:B------:R-:W-:-:S13]  /*04d0*/  PLOP3.LUT P0, PT, P0, P1, PT, 0x2f, 0xf2 ;  /* 0x0000000000f2781c */ /* 0x000fda0000702577 */
[----:B------:R-:W-:Y:S05]  /*04e0*/  @P0 BRA `(.L_x_5) ;  /* 0x0000000000f80947 */ /* 0x000fea0003800000 */
[----:B------:R-:W-:Y:S02]  /*04f0*/  ISETP.GE.AND P0, PT, R10, RZ, PT ;  /* 0x000000ff0a00720c */ /* 0x000fe40003f06270 */
[----:B------:R-:W-:-:S11]  /*0500*/  ISETP.GE.AND P1, PT, R11, RZ, PT ;  /* 0x000000ff0b00720c */ /* 0x000fd60003f26270 */
[----:B------:R-:W-:Y:S02]  /*0510*/  @P0 IMAD.MOV.U32 R9, RZ, RZ, RZ ;  /* 0x000000ffff090224 */ /* 0x000fe400078e00ff */
[----:B------:R-:W-:Y:S01]  /*0520*/  @!P0 FFMA R7, R0, 1.84467440737095516160e+19, RZ ;  /* 0x5f80000000078823 */ /* 0x000fe200000000ff */
[----:B------:R-:W-:Y:S02]  /*0530*/  @!P0 IMAD.MOV.U32 R9, RZ, RZ, -0x40 ;  /* 0xffffffc0ff098424 */ /* 0x000fe400078e00ff */
[----:B------:R-:W-:Y:S02]  /*0540*/  @!P1 FFMA R8, R3, 1.84467440737095516160e+19, RZ ;  /* 0x5f80000003089823 */ /* 0x000fe400000000ff */
[----:B------:R-:W-:-:S07]  /*0550*/  @!P1 VIADD R9, R9, 0x40 ;  /* 0x0000004009099836 */ /* 0x000fce0000000000 */
.L_x_1:
[----:B------:R-:W-:Y:S01]  /*0560*/  LEA R3, R6, 0xc0800000, 0x17 ;  /* 0xc080000006037811 */ /* 0x000fe200078eb8ff */
[----:B------:R-:W-:-:S04]  /*0570*/  VIADD R5, R5, 0xffffff81 ;  /* 0xffffff8105057836 */ /* 0x000fc80000000000 */
[----:B------:R-:W-:Y:S01]  /*0580*/  IMAD.IADD R3, R8, 0x1, -R3 ;  /* 0x0000000108037824 */ /* 0x000fe200078e0a03 */
[C---:B------:R-:W-:Y:S01]  /*0590*/  IADD3 R6, PT, PT, R5.reuse, 0x7f, -R6 ;  /* 0x0000007f05067810 */ /* 0x040fe20007ffe806 */
[----:B------:R-:W-:Y:S02]  /*05a0*/  IMAD R0, R5, -0x800000, R7 ;  /* 0xff80000005007824 */ /* 0x000fe400078e0207 */
[----:B------:R-:W0:Y:S01]  /*05b0*/  MUFU.RCP R8, R3 ;  /* 0x0000000300087308 */ /* 0x000e220000001000 */
[----:B------:R-:W-:Y:S01]  /*05c0*/  FADD.FTZ R11, -R3, -RZ ;  /* 0x800000ff030b7221 */ /* 0x000fe20000010100 */
[----:B------:R-:W-:-:S03]  /*05d0*/  IMAD.IADD R6, R6, 0x1, R9 ;  /* 0x0000000106067824 */ /* 0x000fc600078e0209 */
[----:B0-----:R-:W-:-:S04]  /*05e0*/  FFMA R13, R8, R11, 1 ;  /* 0x3f800000080d7423 */ /* 0x001fc8000000000b */
[----:B------:R-:W-:-:S04]  /*05f0*/  FFMA R10, R8, R13, R8 ;  /* 0x0000000d080a7223 */ /* 0x000fc80000000008 */
[----:B------:R-:W-:-:S04]  /*0600*/  FFMA R7, R0, R10, RZ ;  /* 0x0000000a00077223 */ /* 0x000fc800000000ff */
[----:B------:R-:W-:-:S04]  /*0610*/  FFMA R8, R11, R7, R0 ;  /* 0x000000070b087223 */ /* 0x000fc80000000000 */
[----:B------:R-:W-:-:S04]  /*0620*/  FFMA R7, R10, R8, R7 ;  /* 0x000000080a077223 */ /* 0x000fc80000000007 */
[----:B------:R-:W-:-:S04]  /*0630*/  FFMA R8, R11, R7, R0 ;  /* 0x000000070b087223 */ /* 0x000fc80000000000 */
[----:B------:R-:W-:-:S05]  /*0640*/  FFMA R0, R10, R8, R7 ;  /* 0x000000080a007223 */ /* 0x000fca0000000007 */
[----:B------:R-:W-:-:S04]  /*0650*/  SHF.R.U32.HI R3, RZ, 0x17, R0 ;  /* 0x00000017ff037819 */ /* 0x000fc80000011600 */
[----:B------:R-:W-:-:S05]  /*0660*/  LOP3.LUT R3, R3, 0xff, RZ, 0xc0, !PT ;  /* 0x000000ff03037812 */ /* 0x000fca00078ec0ff */
[----:B------:R-:W-:-:S04]  /*0670*/  IMAD.IADD R9, R3, 0x1, R6 ;  /* 0x0000000103097824 */ /* 0x000fc800078e0206 */
[----:B------:R-:W-:-:S05]  /*0680*/  VIADD R3, R9, 0xffffffff ;  /* 0xffffffff09037836 */ /* 0x000fca0000000000 */
[----:B------:R-:W-:-:S13]  /*0690*/  ISETP.GE.U32.AND P0, PT, R3, 0xfe, PT ;  /* 0x000000fe0300780c */ /* 0x000fda0003f06070 */
[----:B------:R-:W-:Y:S05]  /*06a0*/  @!P0 BRA `(.L_x_6) ;  /* 0x0000000000808947 */ /* 0x000fea0003800000 */
[----:B------:R-:W-:-:S13]  /*06b0*/  ISETP.GT.AND P0, PT, R9, 0xfe, PT ;  /* 0x000000fe0900780c */ /* 0x000fda0003f04270 */
[----:B------:R-:W-:Y:S05]  /*06c0*/  @P0 BRA `(.L_x_7) ;  /* 0x00000000006c0947 */ /* 0x000fea0003800000 */
[----:B------:R-:W-:-:S13]  /*06d0*/  ISETP.GE.AND P0, PT, R9, 0x1, PT ;  /* 0x000000010900780c */ /* 0x000fda0003f06270 */
[----:B------:R-:W-:Y:S05]  /*06e0*/  @P0 BRA `(.L_x_8) ;  /* 0x0000000000980947 */ /* 0x000fea0003800000 */
[----:B------:R-:W-:Y:S02]  /*06f0*/  ISETP.GE.AND P0, PT, R9, -0x18, PT ;  /* 0xffffffe80900780c */ /* 0x000fe40003f06270 */
[----:B------:R-:W-:-:S11]  /*0700*/  LOP3.LUT R0, R0, 0x80000000, RZ, 0xc0, !PT ;  /* 0x8000000000007812 */ /* 0x000fd600078ec0ff */
[----:B------:R-:W-:Y:S05]  /*0710*/  @!P0 BRA `(.L_x_8) ;  /* 0x00000000008c8947 */ /* 0x000fea0003800000 */
[CCC-:B------:R-:W-:Y:S01]  /*0720*/  FFMA.RZ R3, R10.reuse, R8.reuse, R7.reuse ;  /* 0x000000080a037223 */ /* 0x1c0fe2000000c007 */
[CCC-:B------:R-:W-:Y:S01]  /*0730*/  FFMA.RM R6, R10.reuse, R8.reuse, R7.reuse ;  /* 0x000000080a067223 */ /* 0x1c0fe20000004007 */
[C---:B------:R-:W-:Y:S02]  /*0740*/  ISETP.NE.AND P2, PT, R9.reuse, RZ, PT ;  /* 0x000000ff0900720c */ /* 0x040fe40003f45270 */
[----:B------:R-:W-:Y:S02]  /*0750*/  ISETP.NE.AND P1, PT, R9, RZ, PT ;  /* 0x000000ff0900720c */ /* 0x000fe40003f25270 */
[----:B------:R-:W-:Y:S01]  /*0760*/  LOP3.LUT R5, R3, 0x7fffff, RZ, 0xc0, !PT ;  /* 0x007fffff03057812 */ /* 0x000fe200078ec0ff */
[----:B------:R-:W-:Y:S01]  /*0770*/  FFMA.RP R3, R10, R8, R7 ;  /* 0x000000080a037223 */ /* 0x000fe20000008007 */
[----:B------:R-:W-:Y:S02]  /*0780*/  VIADD R8, R9, 0x20 ;  /* 0x0000002009087836 */ /* 0x000fe40000000000 */
[----:B------:R-:W-:Y:S01]  /*0790*/  LOP3.LUT R5, R5, 0x800000, RZ, 0xfc, !PT ;  /* 0x0080000005057812 */ /* 0x000fe200078efcff */
[----:B------:R-:W-:Y:S01]  /*07a0*/  IMAD.MOV R7, RZ, RZ, -R9 ;  /* 0x000000ffff077224 */ /* 0x000fe200078e0a09 */
[----:B------:R-:W-:-:S02]  /*07b0*/  FSETP.NEU.FTZ.AND P0, PT, R3, R6, PT ;  /* 0x000000060300720b */ /* 0x000fc40003f1d000 */
[----:B------:R-:W-:Y:S02]  /*07c0*/  SHF.L.U32 R8, R5, R8, RZ ;  /* 0x0000000805087219 */ /* 0x000fe400000006ff */
[----:B------:R-:W-:Y:S02]  /*07d0*/  SEL R6, R7, RZ, P2 ;  /* 0x000000ff07067207 */ /* 0x000fe40001000000 */
[----:B------:R-:W-:Y:S02]  /*07e0*/  ISETP.NE.AND P1, PT, R8, RZ, P1 ;  /* 0x000000ff0800720c */ /* 0x000fe40000f25270 */
[----:B------:R-:W-:Y:S02]  /*07f0*/  SHF.R.U32.HI R6, RZ, R6, R5 ;  /* 0x00000006ff067219 */ /* 0x000fe40000011605 */
[----:B------:R-:W-:Y:S02]  /*0800*/  PLOP3.LUT P0, PT, P0, P1, PT, 0xf8, 0x8f ;  /* 0x00000000008f781c */ /* 0x000fe40000703f70 */
[----:B------:R-:W-:-:S02]  /*0810*/  SHF.R.U32.HI R8, RZ, 0x1, R6 ;  /* 0x00000001ff087819 */ /* 0x000fc40000011606 */
[----:B------:R-:W-:-:S04]  /*0820*/  SEL R3, RZ, 0x1, !P0 ;  /* 0x00000001ff037807 */ /* 0x000fc80004000000 */
[----:B------:R-:W-:-:S04]  /*0830*/  LOP3.LUT R3, R3, 0x1, R8, 0xf8, !PT ;  /* 0x0000000103037812 */ /* 0x000fc800078ef808 */
[----:B------:R-:W-:-:S05]  /*0840*/  LOP3.LUT R3, R3, R6, RZ, 0xc0, !PT ;  /* 0x0000000603037212 */ /* 0x000fca00078ec0ff */
[----:B------:R-:W-:-:S05]  /*0850*/  IMAD.IADD R3, R8, 0x1, R3 ;  /* 0x0000000108037824 */ /* 0x000fca00078e0203 */
[----:B------:R-:W-:Y:S01]  /*0860*/  LOP3.LUT R0, R3, R0, RZ, 0xfc, !PT ;  /* 0x0000000003007212 */ /* 0x000fe200078efcff */
[----:B------:R-:W-:Y:S06]  /*0870*/  BRA `(.L_x_8) ;  /* 0x0000000000347947 */ /* 0x000fec0003800000 */
.L_x_7:
[----:B------:R-:W-:-:S04]  /*0880*/  LOP3.LUT R0, R0, 0x80000000, RZ, 0xc0, !PT ;  /* 0x8000000000007812 */ /* 0x000fc800078ec0ff */
[----:B------:R-:W-:Y:S01]  /*0890*/  LOP3.LUT R0, R0, 0x7f800000, RZ, 0xfc, !PT ;  /* 0x7f80000000007812 */ /* 0x000fe200078efcff */
[----:B------:R-:W-:Y:S06]  /*08a0*/  BRA `(.L_x_8) ;  /* 0x0000000000287947 */ /* 0x000fec0003800000 */
.L_x_6:
[----:B------:R-:W-:Y:S01]  /*08b0*/  IMAD R0, R6, 0x800000, R0 ;  /* 0x0080000006007824 */ /* 0x000fe200078e0200 */
[----:B------:R-:W-:Y:S06]  /*08c0*/  BRA `(.L_x_8) ;  /* 0x0000000000207947 */ /* 0x000fec0003800000 */
.L_x_5:
[----:B------:R-:W-:-:S04]  /*08d0*/  LOP3.LUT R0, R8, 0x80000000, R7, 0x48, !PT ;  /* 0x8000000008007812 */ /* 0x000fc800078e4807 */
[----:B------:R-:W-:Y:S01]  /*08e0*/  LOP3.LUT R0, R0, 0x7f800000, RZ, 0xfc, !PT ;  /* 0x7f80000000007812 */ /* 0x000fe200078efcff */
[----:B------:R-:W-:Y:S06]  /*08f0*/  BRA `(.L_x_8) ;  /* 0x0000000000147947 */ /* 0x000fec0003800000 */
.L_x_4:
[----:B------:R-:W-:Y:S01]  /*0900*/  LOP3.LUT R0, R8, 0x80000000, R7, 0x48, !PT ;  /* 0x8000000008007812 */ /* 0x000fe200078e4807 */
[----:B------:R-:W-:Y:S06]  /*0910*/  BRA `(.L_x_8) ;  /* 0x00000000000c7947 */ /* 0x000fec0003800000 */
.L_x_3:
[----:B------:R-:W0:Y:S01]  /*0920*/  MUFU.RSQ R0, -QNAN ;  /* 0xffc0000000007908 */ /* 0x000e220000001400 */
[----:B------:R-:W-:Y:S05]  /*0930*/  BRA `(.L_x_8) ;  /* 0x0000000000047947 */ /* 0x000fea0003800000 */
.L_x_2:
[----:B------:R-:W-:-:S07]  /*0940*/  FADD.FTZ R0, R0, R3 ;  /* 0x0000000300007221 */ /* 0x000fce0000010000 */
.L_x_8:
[----:B------:R-:W-:-:S04]  /*0950*/  IMAD.MOV.U32 R5, RZ, RZ, 0x0 ;  /* 0x00000000ff057424 */ /* 0x000fc800078e00ff */
[----:B0-----:R-:W-:Y:S05]  /*0960*/  RET.REL.NODEC R4 `(_Z9computeMuPfS_S_i) ;  /* 0xfffffff404a47950 */ /* 0x001fea0003c3ffff */
.L_x_9:
[----:B------:R-:W-:-:S00]  /*0970*/  BRA `(.L_x_9) ;  /* 0xfffffffc00fc7947 */ /* 0x000fc0000383ffff */
[----:B------:R-:W-:-:S00]  /*0980*/  NOP ;  /* 0x0000000000007918 */ /* 0x000fc00000000000 */
[----:B------:R-:W-:-:S00]  /*0990*/  NOP ;  /* 0x0000000000007918 */ /* 0x000fc00000000000 */
[----:B------:R-:W-:-:S00]  /*09a0*/  NOP ;  /* 0x0000000000007918 */ /* 0x000fc00000000000 */
[----:B------:R-:W-:-:S00]  /*09b0*/  NOP ;  /* 0x0000000000007918 */ /* 0x000fc00000000000 */
[----:B------:R-:W-:-:S00]  /*09c0*/  NOP ;  /* 0x0000000000007918 */ /* 0x000fc00000000000 */
[----:B------:R-:W-:-:S00]  /*09d0*/  NOP ;  /* 0x0000000000007918 */ /* 0x000fc00000000000 */
[----:B------:R-:W-:-:S00]  /*09e0*/  NOP ;  /* 0x0000000000007918 */ /* 0x000fc00000000000 */
[----:B------:R-:W-:-:S00]  /*09f0*/  NOP ;  /* 0x0000000000007918 */ /* 0x000fc00000000000 */
.L_x_18:


//--------------------- .text._Z8finalizePfS_ii   --------------------------
	.section	.text._Z8finalizePfS_ii,"ax",@progbits
	.align	128
        .global         _Z8finalizePfS_ii
        .type           _Z8finalizePfS_ii,@function
        .size           _Z8finalizePfS_ii,(.L_x_20 - _Z8finalizePfS_ii)
        .other          _Z8finalizePfS_ii,@"STO_CUDA_ENTRY STV_DEFAULT"
_Z8finalizePfS_ii:
.text._Z8finalizePfS_ii:
[----:B------:R-:W-:Y:S08]  /*0000*/  LDC R1, c[0x0][0x37c] ;  /* 0x0000df00ff017b82 */ /* 0x000ff00000000800 */
[----:B------:R-:W0:Y:S02]  /*0010*/  LDC R6, c[0x0][0x394] ;  /* 0x0000e500ff067b82 */ /* 0x000e240000000800 */
[----:B0-----:R-:W-:-:S13]  /*0020*/  ISETP.GE.AND P0, PT, R6, 0x1, PT ;  /* 0x000000010600780c */ /* 0x001fda0003f06270 */
[----:B------:R-:W-:Y:S05]  /*0030*/  @!P0 EXIT ;  /* 0x000000000000894d */ /* 0x000fea0003800000 */
[----:B------:R-:W0:Y:S01]  /*0040*/  LDC R5, c[0x0][0x390] ;  /* 0x0000e400ff057b82 */ /* 0x000e220000000800 */
[C---:B------:R-:W-:Y:S01]  /*0050*/  ISETP.GE.U32.AND P1, PT, R6.reuse, 0x4, PT ;  /* 0x000000040600780c */ /* 0x040fe20003f26070 */
[----:B------:R-:W1:Y:S01]  /*0060*/  LDCU.64 UR6, c[0x0][0x358] ;  /* 0x00006b00ff0677ac */ /* 0x000e620008000a00 */
[----:B------:R-:W-:Y:S01]  /*0070*/  LOP3.LUT R10, R6, 0x3, RZ, 0xc0, !PT ;  /* 0x00000003060a7812 */ /* 0x000fe200078ec0ff */
[----:B------:R-:W-:-:S03]  /*0080*/  HFMA2 R0, -RZ, RZ, 0, 0 ;  /* 0x00000000ff007431 */ /* 0x000fc600000001ff */
[----:B------:R-:W-:Y:S01]  /*0090*/  ISETP.NE.AND P0, PT, R10, RZ, PT ;  /* 0x000000ff0a00720c */ /* 0x000fe20003f05270 */
[----:B------:R-:W2:Y:S01]  /*00a0*/  LDC.64 R2, c[0x0][0x380] ;  /* 0x0000e000ff027b82 */ /* 0x000ea20000000a00 */
[----:B0-----:R-:W-:-:S05]  /*00b0*/  LEA R5, R5, R5, 0x1 ;  /* 0x0000000505057211 */ /* 0x001fca00078e08ff */
[----:B--2---:R-:W-:Y:S01]  /*00c0*/  IMAD.WIDE R2, R5, 0x4, R2 ;  /* 0x0000000405027825 */ /* 0x004fe200078e0202 */
[----:B-1----:R-:W-:Y:S06]  /*00d0*/  @!P1 BRA `(.L_x_10) ;  /* 0x0000000000d49947 */ /* 0x002fec0003800000 */
[----:B------:R0:W5:Y:S01]  /*00e0*/  LDG.E R9, desc[UR6][R2.64] ;  /* 0x0000000602097981 */ /* 0x000162000c1e1900 */
[----:B------:R-:W1:Y:S03]  /*00f0*/  LDCU.64 UR4, c[0x0][0x388] ;  /* 0x00007100ff0477ac */ /* 0x000e660008000a00 */
[----:B------:R0:W5:Y:S04]  /*0100*/  LDG.E R11, desc[UR6][R2.64+0x4] ;  /* 0x00000406020b7981 */ /* 0x000168000c1e1900 */
[----:B------:R0:W5:Y:S01]  /*0110*/  LDG.E R13, desc[UR6][R2.64+0x8] ;  /* 0x00000806020d7981 */ /* 0x000162000c1e1900 */
[----:B------:R-:W-:-:S04]  /*0120*/  LOP3.LUT R0, R6, 0x7ffffffc, RZ, 0xc0, !PT ;  /* 0x7ffffffc06007812 */ /* 0x000fc800078ec0ff */
[----:B------:R-:W-:Y:S01]  /*0130*/  IADD3 R7, PT, PT, -R0, RZ, RZ ;  /* 0x000000ff00077210 */ /* 0x000fe20007ffe1ff */
[----:B-1----:R-:W-:-:S04]  /*0140*/  UIADD3 UR4, UP0, UPT, UR4, 0x18, URZ ;  /* 0x0000001804047890 */ /* 0x002fc8000ff1e0ff */
[----:B------:R-:W-:Y:S02]  /*0150*/  UIADD3.X UR5, UPT, UPT, URZ, UR5, URZ, UP0, !UPT ;  /* 0x00000005ff057290 */ /* 0x000fe400087fe4ff */
[----:B------:R-:W-:-:S04]  /*0160*/  MOV R8, UR4 ;  /* 0x0000000400087c02 */ /* 0x000fc80008000f00 */
[----:B0-----:R-:W-:-:S07]  /*0170*/  MOV R15, UR5 ;  /* 0x00000005000f7c02 */ /* 0x001fce0008000f00 */
.L_x_11:
[----:B------:R-:W-:Y:S02]  /*0180*/  MOV R4, R8 ;  /* 0x0000000800047202 */ /* 0x000fe40000000f00 */
[----:B------:R-:W-:-:S05]  /*0190*/  MOV R5, R15 ;  /* 0x0000000f00057202 */ /* 0x000fca0000000f00 */
[----:B------:R-:W2:Y:S02]  /*01a0*/  LDG.E R8, desc[UR6][R4.64+-0x18] ;  /* 0xffffe80604087981 */ /* 0x000ea4000c1e1900 */
[----:B--2-45:R-:W-:-:S05]  /*01b0*/  FADD R9, -R8, R9 ;  /* 0x0000000908097221 */ /* 0x034fca0000000100 */
[----:B------:R0:W-:Y:S04]  /*01c0*/  STG.E desc[UR6][R2.64], R9 ;  /* 0x0000000902007986 */ /* 0x0001e8000c101906 */
[----:B------:R-:W2:Y:S02]  /*01d0*/  LDG.E R8, desc[UR6][R4.64+-0x14] ;  /* 0xffffec0604087981 */ /* 0x000ea4000c1e1900 */
[----:B--2---:R-:W-:-:S05]  /*01e0*/  FADD R11, -R8, R11 ;  /* 0x0000000b080b7221 */ /* 0x004fca0000000100 */
[----:B------:R1:W-:Y:S04]  /*01f0*/  STG.E desc[UR6][R2.64+0x4], R11 ;  /* 0x0000040b02007986 */ /* 0x0003e8000c101906 */
[----:B------:R-:W2:Y:S02]  /*0200*/  LDG.E R8, desc[UR6][R4.64+-0x10] ;  /* 0xfffff00604087981 */ /* 0x000ea4000c1e1900 */
[----:B--2---:R-:W-:-:S05]  /*0210*/  FADD R13, -R8, R13 ;  /* 0x0000000d080d7221 */ /* 0x004fca0000000100 */
[----:B------:R2:W-:Y:S04]  /*0220*/  STG.E desc[UR6][R2.64+0x8], R13 ;  /* 0x0000080d02007986 */ /* 0x0005e8000c101906 */
[----:B------:R-:W3:Y:S02]  /*0230*/  LDG.E R8, desc[UR6][R4.64+-0xc] ;  /* 0xfffff40604087981 */ /* 0x000ee4000c1e1900 */
[----:B---3--:R-:W-:-:S05]  /*0240*/  FADD R15, R9, -R8 ;  /* 0x80000008090f7221 */ /* 0x008fca0000000000 */
[----:B------:R3:W-:Y:S04]  /*0250*/  STG.E desc[UR6][R2.64], R15 ;  /* 0x0000000f02007986 */ /* 0x0007e8000c101906 */
[----:B------:R-:W0:Y:S02]  /*0260*/  LDG.E R8, desc[UR6][R4.64+-0x8] ;  /* 0xfffff80604087981 */ /* 0x000e24000c1e1900 */
[----:B0-----:R-:W-:-:S05]  /*0270*/  FADD R9, R11, -R8 ;  /* 0x800000080b097221 */ /* 0x001fca0000000000 */
[----:B------:R0:W-:Y:S04]  /*0280*/  STG.E desc[UR6][R2.64+0x4], R9 ;  /* 0x0000040902007986 */ /* 0x0001e8000c101906 */
[----:B------:R-:W1:Y:S02]  /*0290*/  LDG.E R8, desc[UR6][R4.64+-0x4] ;  /* 0xfffffc0604087981 */ /* 0x000e64000c1e1900 */
[----:B-1----:R-:W-:-:S05]  /*02a0*/  FADD R11, R13, -R8 ;  /* 0x800000080d0b7221 */ /* 0x002fca0000000000 */
[----:B------:R1:W-:Y:S04]  /*02b0*/  STG.E desc[UR6][R2.64+0x8], R11 ;  /* 0x0000080b02007986 */ /* 0x0003e8000c101906 */
[----:B------:R-:W2:Y:S02]  /*02c0*/  LDG.E R8, desc[UR6][R4.64] ;  /* 0x0000000604087981 */ /* 0x000ea4000c1e1900 */
[----:B--2---:R-:W-:-:S05]  /*02d0*/  FADD R13, R15, -R8 ;  /* 0x800000080f0d7221 */ /* 0x004fca0000000000 */
[----:B------:R2:W-:Y:S04]  /*02e0*/  STG.E desc[UR6][R2.64], R13 ;  /* 0x0000000d02007986 */ /* 0x0005e8000c101906 */
[----:B------:R-:W3:Y:S02]  /*02f0*/  LDG.E R8, desc[UR6][R4.64+0x4] ;  /* 0x0000040604087981 */ /* 0x000ee4000c1e1900 */
[----:B---3--:R-:W-:-:S05]  /*0300*/  FADD R15, R9, -R8 ;  /* 0x80000008090f7221 */ /* 0x008fca0000000000 */
[----:B------:R3:W-:Y:S04]  /*0310*/  STG.E desc[UR6][R2.64+0x4], R15 ;  /* 0x0000040f02007986 */ /* 0x0007e8000c101906 */
[----:B------:R-:W4:Y:S02]  /*0320*/  LDG.E R8, desc[UR6][R4.64+0x8] ;  /* 0x0000080604087981 */ /* 0x000f24000c1e1900 */
[----:B----4-:R-:W-:-:S05]  /*0330*/  FADD R17, R11, -R8 ;  /* 0x800000080b117221 */ /* 0x010fca0000000000 */
[----:B------:R4:W-:Y:S04]  /*0340*/  STG.E desc[UR6][R2.64+0x8], R17 ;  /* 0x0000081102007986 */ /* 0x0009e8000c101906 */
[----:B------:R-:W0:Y:S02]  /*0350*/  LDG.E R8, desc[UR6][R4.64+0xc] ;  /* 0x00000c0604087981 */ /* 0x000e24000c1e1900 */
[----:B0-----:R-:W-:-:S05]  /*0360*/  FADD R9, R13, -R8 ;  /* 0x800000080d097221 */ /* 0x001fca0000000000 */
[----:B------:R4:W-:Y:S04]  /*0370*/  STG.E desc[UR6][R2.64], R9 ;  /* 0x0000000902007986 */ /* 0x0009e8000c101906 */
[----:B------:R-:W1:Y:S01]  /*0380*/  LDG.E R8, desc[UR6][R4.64+0x10] ;  /* 0x0000100604087981 */ /* 0x000e62000c1e1900 */
[----:B------:R-:W-:Y:S01]  /*0390*/  IADD3 R7, PT, PT, R7, 0x4, RZ ;  /* 0x0000000407077810 */ /* 0x000fe20007ffe0ff */
[----:B-1----:R-:W-:-:S05]  /*03a0*/  FADD R11, R15, -R8 ;  /* 0x800000080f0b7221 */ /* 0x002fca0000000000 */
[----:B------:R4:W-:Y:S04]  /*03b0*/  STG.E desc[UR6][R2.64+0x4], R11 ;  /* 0x0000040b02007986 */ /* 0x0009e8000c101906 */
[----:B------:R-:W2:Y:S01]  /*03c0*/  LDG.E R8, desc[UR6][R4.64+0x14] ;  /* 0x0000140604087981 */ /* 0x000ea2000c1e1900 */
[----:B------:R-:W-:Y:S01]  /*03d0*/  ISETP.NE.AND P1, PT, R7, RZ, PT ;  /* 0x000000ff0700720c */ /* 0x000fe20003f25270 */
[----:B--2---:R-:W-:Y:S01]  /*03e0*/  FADD R13, R17, -R8 ;  /* 0x80000008110d7221 */ /* 0x004fe20000000000 */
[----:B------:R-:W-:-:S04]  /*03f0*/  IADD3 R8, P2, PT, R4, 0x30, RZ ;  /* 0x0000003004087810 */ /* 0x000fc80007f5e0ff */
[----:B------:R4:W-:Y:S01]  /*0400*/  STG.E desc[UR6][R2.64+0x8], R13 ;  /* 0x0000080d02007986 */ /* 0x0009e2000c101906 */
[----:B---3--:R-:W-:-:S06]  /*0410*/  IADD3.X R15, PT, PT, RZ, R5, RZ, P2, !PT ;  /* 0x00000005ff0f7210 */ /* 0x008fcc00017fe4ff */
[----:B------:R-:W-:Y:S05]  /*0420*/  @P1 BRA `(.L_x_11) ;  /* 0xfffffffc00541947 */ /* 0x000fea000383ffff */
.L_x_10:
[----:B------:R-:W-:Y:S05]  /*0430*/  @!P0 EXIT ;  /* 0x000000000000894d */ /* 0x000fea0003800000 */
[----:B------:R-:W-:Y:S02]  /*0440*/  ISETP.NE.AND P0, PT, R10, 0x1, PT ;  /* 0x000000010a00780c */ /* 0x000fe40003f05270 */
[----:B------:R-:W-:-:S04]  /*0450*/  LOP3.LUT R6, R6, 0x1, RZ, 0xc0, !PT ;  /* 0x0000000106067812 */ /* 0x000fc800078ec0ff */
[----:B------:R-:W-:-:S07]  /*0460*/  ISETP.NE.U32.AND P1, PT, R6, 0x1, PT ;  /* 0x000000010600780c */ /* 0x000fce0003f25070 */
[----:B------:R-:W-:Y:S06]  /*0470*/  @!P0 BRA `(.L_x_12) ;  /* 0x0000000000648947 */ /* 0x000fec0003800000 */
[----:B------:R-:W0:Y:S01]  /*0480*/  LDC.64 R4, c[0x0][0x388] ;  /* 0x0000e200ff047b82 */ /* 0x000e220000000a00 */
[----:B------:R-:W-:Y:S01]  /*0490*/  LEA R7, R0, R0, 0x1 ;  /* 0x0000000000077211 */ /* 0x000fe200078e08ff */
[----:B----4-:R-:W2:Y:S04]  /*04a0*/  LDG.E R9, desc[UR6][R2.64+0x4] ;  /* 0x0000040602097981 */ /* 0x010ea8000c1e1900 */
[----:B------:R-:W3:Y:S01]  /*04b0*/  LDG.E R11, desc[UR6][R2.64+0x8] ;  /* 0x00000806020b7981 */ /* 0x000ee2000c1e1900 */
[----:B0-----:R-:W-:-:S03]  /*04c0*/  IMAD.WIDE.U32 R4, R7, 0x4, R4 ;  /* 0x0000000407047825 */ /* 0x001fc600078e0004 */
[----:B------:R-:W4:Y:S04]  /*04d0*/  LDG.E R7, desc[UR6][R2.64] ;  /* 0x0000000602077981 */ /* 0x000f28000c1e1900 */
[----:B------:R-:W4:Y:S02]  /*04e0*/  LDG.E R6, desc[UR6][R4.64] ;  /* 0x0000000604067981 */ /* 0x000f24000c1e1900 */
[----:B----4-:R-:W-:-:S05]  /*04f0*/  FADD R7, -R6, R7 ;  /* 0x0000000706077221 */ /* 0x010fca0000000100 */
[----:B------:R0:W-:Y:S04]  /*0500*/  STG.E desc[UR6][R2.64], R7 ;  /* 0x0000000702007986 */ /* 0x0001e8000c101906 */
[----:B------:R-:W2:Y:S02]  /*0510*/  LDG.E R6, desc[UR6][R4.64+0x4] ;  /* 0x0000040604067981 */ /* 0x000ea4000c1e1900 */
[----:B--2---:R-:W-:-:S05]  /*0520*/  FADD R9, -R6, R9 ;  /* 0x0000000906097221 */ /* 0x004fca0000000100 */
[----:B------:R1:W-:Y:S04]  /*0530*/  STG.E desc[UR6][R2.64+0x4], R9 ;  /* 0x0000040902007986 */ /* 0x0003e8000c101906 */
[----:B------:R-:W3:Y:S02]  /*0540*/  LDG.E R6, desc[UR6][R4.64+0x8] ;  /* 0x0000080604067981 */ /* 0x000ee4000c1e1900 */
[----:B---3--:R-:W-:-:S05]  /*0550*/  FADD R11, -R6, R11 ;  /* 0x0000000b060b7221 */ /* 0x008fca0000000100 */
[----:B------:R2:W-:Y:S04]  /*0560*/  STG.E desc[UR6][R2.64+0x8], R11 ;  /* 0x0000080b02007986 */ /* 0x0005e8000c101906 */
[----:B------:R-:W3:Y:S02]  /*0570*/  LDG.E R6, desc[UR6][R4.64+0xc] ;  /* 0x00000c0604067981 */ /* 0x000ee4000c1e1900 */
[----:B---3--:R-:W-:-:S05]  /*0580*/  FADD R13, R7, -R6 ;  /* 0x80000006070d7221 */ /* 0x008fca0000000000 */
[----:B------:R2:W-:Y:S04]  /*0590*/  STG.E desc[UR6][R2.64], R13 ;  /* 0x0000000d02007986 */ /* 0x0005e8000c101906 */
[----:B------:R-:W0:Y:S02]  /*05a0*/  LDG.E R6, desc[UR6][R4.64+0x10] ;  /* 0x0000100604067981 */ /* 0x000e24000c1e1900 */
[----:B0-----:R-:W-:-:S05]  /*05b0*/  FADD R7, R9, -R6 ;  /* 0x8000000609077221 */ /* 0x001fca0000000000 */
[----:B------:R2:W-:Y:S04]  /*05c0*/  STG.E desc[UR6][R2.64+0x4], R7 ;  /* 0x0000040702007986 */ /* 0x0005e8000c101906 */
[----:B------:R-:W1:Y:S01]  /*05d0*/  LDG.E R6, desc[UR6][R4.64+0x14] ;  /* 0x0000140604067981 */ /* 0x000e62000c1e1900 */
[----:B------:R-:W-:Y:S01]  /*05e0*/  IADD3 R0, PT, PT, R0, 0x2, RZ ;  /* 0x0000000200007810 */ /* 0x000fe20007ffe0ff */
[----:B-1----:R-:W-:-:S05]  /*05f0*/  FADD R9, R11, -R6 ;  /* 0x800000060b097221 */ /* 0x002fca0000000000 */
[----:B------:R2:W-:Y:S02]  /*0600*/  STG.E desc[UR6][R2.64+0x8], R9 ;  /* 0x0000080902007986 */ /* 0x0005e4000c101906 */
.L_x_12:
[----:B------:R-:W-:Y:S05]  /*0610*/  @P1 EXIT ;  /* 0x000000000000194d */ /* 0x000fea0003800000 */
[----:B------:R-:W0:Y:S01]  /*0620*/  LDC.64 R4, c[0x0][0x388] ;  /* 0x0000e200ff047b82 */ /* 0x000e220000000a00 */
[----:B--2---:R-:W-:Y:S01]  /*0630*/  LEA R7, R0, R0, 0x1 ;  /* 0x0000000000077211 */ /* 0x004fe200078e08ff */
[----:B----4-:R-:W2:Y:S04]  /*0640*/  LDG.E R9, desc[UR6][R2.64+0x4] ;  /* 0x0000040602097981 */ /* 0x010ea8000c1e1900 */
[----:B------:R-:W3:Y:S01]  /*0650*/  LDG.E R11, desc[UR6][R2.64+0x8] ;  /* 0x00000806020b7981 */ /* 0x000ee2000c1e1900 */
[----:B0-----:R-:W-:-:S03]  /*0660*/  IMAD.WIDE.U32 R4, R7, 0x4, R4 ;  /* 0x0000000407047825 */ /* 0x001fc600078e0004 */
[----:B------:R-:W4:Y:S04]  /*0670*/  LDG.E R7, desc[UR6][R2.64] ;  /* 0x0000000602077981 */ /* 0x000f28000c1e1900 */
[----:B------:R-:W4:Y:S02]  /*0680*/  LDG.E R0, desc[UR6][R4.64] ;  /* 0x0000000604007981 */ /* 0x000f24000c1e1900 */
[----:B----4-:R-:W-:-:S05]  /*0690*/  FADD R7, -R0, R7 ;  /* 0x0000000700077221 */ /* 0x010fca0000000100 */
[----:B------:R-:W-:Y:S04]  /*06a0*/  STG.E desc[UR6][R2.64], R7 ;  /* 0x0000000702007986 */ /* 0x000fe8000c101906 */
[----:B------:R-:W2:Y:S02]  /*06b0*/  LDG.E R0, desc[UR6][R4.64+0x4] ;  /* 0x0000040604007981 */ /* 0x000ea4000c1e1900 */
[----:B--2---:R-:W-:-:S05]  /*06c0*/  FADD R9, -R0, R9 ;  /* 0x0000000900097221 */ /* 0x004fca0000000100 */
[----:B------:R-:W-:Y:S04]  /*06d0*/  STG.E desc[UR6][R2.64+0x4], R9 ;  /* 0x0000040902007986 */ /* 0x000fe8000c101906 */
[----:B------:R-:W3:Y:S02]  /*06e0*/  LDG.E R0, desc[UR6][R4.64+0x8] ;  /* 0x0000080604007981 */ /* 0x000ee4000c1e1900 */
[----:B---3--:R-:W-:-:S05]  /*06f0*/  FADD R11, -R0, R11 ;  /* 0x0000000b000b7221 */ /* 0x008fca0000000100 */
[----:B------:R-:W-:Y:S01]  /*0700*/  STG.E desc[UR6][R2.64+0x8], R11 ;  /* 0x0000080b02007986 */ /* 0x000fe2000c101906 */
[----:B------:R-:W-:Y:S05]  /*0710*/  EXIT ;  /* 0x000000000000794d */ /* 0x000fea0003800000 */
.L_x_13:
        /* <DEDUP_REMOVED lines=14> */
.L_x_20:


//--------------------- .text._Z9aggregatePfS_iiS_ --------------------------
	.section	.text._Z9aggregatePfS_iiS_,"ax",@progbits
	.align	128
        .global         _Z9aggregatePfS_iiS_
        .type           _Z9aggregatePfS_iiS_,@function
        .size           _Z9aggregatePfS_iiS_,(.L_x_21 - _Z9aggregatePfS_iiS_)
        .other          _Z9aggregatePfS_iiS_,@"STO_CUDA_ENTRY STV_DEFAULT"
_Z9aggregatePfS_iiS_:
.text._Z9aggregatePfS_iiS_:
[----:B------:R-:W-:Y:S01]  /*0000*/  LDC R1, c[0x0][0x37c] ;  /* 0x0000df00ff017b82 */ /* 0x000fe20000000800 */
[----:B------:R-:W0:Y:S07]  /*0010*/  S2R R3, SR_CTAID.X ;  /* 0x0000000000037919 */ /* 0x000e2e0000002500 */
[----:B------:R-:W0:Y:S01]  /*0020*/  LDC.64 R10, c[0x0][0x390] ;  /* 0x0000e400ff0a7b82 */ /* 0x000e220000000a00 */
[----:B------:R-:W1:Y:S07]  /*0030*/  LDCU.64 UR4, c[0x0][0x358] ;  /* 0x00006b00ff0477ac */ /* 0x000e6e0008000a00 */
[----:B------:R-:W2:Y:S01]  /*0040*/  LDC.64 R6, c[0x0][0x398] ;  /* 0x0000e600ff067b82 */ /* 0x000ea20000000a00 */
[C---:B0-----:R-:W-:Y:S01]  /*0050*/  IMAD R0, R3.reuse, R10, RZ ;  /* 0x0000000a03007224 */ /* 0x041fe200078e02ff */
[----:B------:R-:W-:-:S04]  /*0060*/  LEA R5, R3, R3, 0x1 ;  /* 0x0000000303057211 */ /* 0x000fc800078e08ff */
[----:B------:R-:W-:Y:S01]  /*0070*/  VIADDMNMX.U32 R11, R0, R10, R11, PT ;  /* 0x0000000a000b7246 */ /* 0x000fe2000380000b */
[----:B--2---:R-:W-:-:S03]  /*0080*/  IMAD.WIDE.U32 R2, R5, 0x4, R6 ;  /* 0x0000000405027825 */ /* 0x004fc600078e0006 */
[----:B------:R-:W-:Y:S02]  /*0090*/  ISETP.GE.AND P0, PT, R0, R11, PT ;  /* 0x0000000b0000720c */ /* 0x000fe40003f06270 */
[----:B-1----:R0:W-:Y:S04]  /*00a0*/  STG.E.U8 desc[UR4][R2.64], RZ ;  /* 0x000000ff02007986 */ /* 0x0021e8000c101104 */
[----:B------:R0:W-:Y:S04]  /*00b0*/  STG.E.U8 desc[UR4][R2.64+0x1], RZ ;  /* 0x000001ff02007986 */ /* 0x0001e8000c101104 */
        /* <DEDUP_REMOVED lines=9> */
[----:B------:R0:W-:Y:S01]  /*0150*/  STG.E.U8 desc[UR4][R2.64+0xb], RZ ;  /* 0x00000bff02007986 */ /* 0x0001e2000c101104 */
[----:B------:R-:W-:Y:S05]  /*0160*/  @P0 EXIT ;  /* 0x000000000000094d */ /* 0x000fea0003800000 */
[CC--:B------:R-:W-:Y:S02]  /*0170*/  IADD3 R8, PT, PT, R0.reuse, -R11.reuse, RZ ;  /* 0x8000000b00087210 */ /* 0x0c0fe40007ffe0ff */
[----:B------:R-:W-:Y:S02]  /*0180*/  IADD3 R4, PT, PT, -R0, R11, RZ ;  /* 0x0000000b00047210 */ /* 0x000fe40007ffe1ff */
[----:B------:R-:W-:Y:S02]  /*0190*/  ISETP.GT.U32.AND P0, PT, R8, -0x4, PT ;  /* 0xfffffffc0800780c */ /* 0x000fe40003f04070 */
[----:B------:R-:W-:Y:S02]  /*01a0*/  LOP3.LUT P1, R8, R4, 0x3, RZ, 0xc0, !PT ;  /* 0x0000000304087812 */ /* 0x000fe4000782c0ff */
[C---:B------:R-:W-:Y:S02]  /*01b0*/  IADD3 R9, PT, PT, R5.reuse, 0x1, RZ ;  /* 0x0000000105097810 */ /* 0x040fe40007ffe0ff */
[----:B------:R-:W-:-:S03]  /*01c0*/  IADD3 R13, PT, PT, R5, 0x2, RZ ;  /* 0x00000002050d7810 */ /* 0x000fc60007ffe0ff */
[----:B------:R-:W-:-:S04]  /*01d0*/  IMAD.WIDE.U32 R4, R9, 0x4, R6 ;  /* 0x0000000409047825 */ /* 0x000fc800078e0006 */
[----:B------:R-:W-:Y:S02]  /*01e0*/  HFMA2 R9, -RZ, RZ, 0, 0 ;  /* 0x00000000ff097431 */ /* 0x000fe400000001ff */
[----:B------:R-:W-:Y:S01]  /*01f0*/  IMAD.WIDE.U32 R6, R13, 0x4, R6 ;  /* 0x000000040d067825 */ /* 0x000fe200078e0006 */
[----:B------:R-:W-:Y:S06]  /*0200*/  @!P1 BRA `(.L_x_14) ;  /* 0x0000000000689947 */ /* 0x000fec0003800000 */
[----:B------:R1:W5:Y:S04]  /*0210*/  LDG.E R17, desc[UR4][R4.64] ;  /* 0x0000000404117981 */ /* 0x000368000c1e1900 */
[----:B------:R1:W5:Y:S01]  /*0220*/  LDG.E R19, desc[UR4][R6.64] ;  /* 0x0000000406137981 */ /* 0x000362000c1e1900 */
[----:B------:R-:W-:Y:S02]  /*0230*/  IADD3 R8, PT, PT, -R8, RZ, RZ ;  /* 0x000000ff08087210 */ /* 0x000fe40007ffe1ff */
[----:B------:R-:W-:Y:S02]  /*0240*/  LEA R21, R0, R0, 0x1 ;  /* 0x0000000000157211 */ /* 0x000fe400078e08ff */
[----:B------:R-:W-:-:S07]  /*0250*/  MOV R9, RZ ;  /* 0x000000ff00097202 */ /* 0x000fce0000000f00 */
.L_x_15:
[----:B--2---:R-:W2:Y:S08]  /*0260*/  LDC.64 R12, c[0x0][0x388] ;  /* 0x0000e200ff0c7b82 */ /* 0x004eb00000000a00 */
[----:B------:R-:W3:Y:S01]  /*0270*/  LDC.64 R14, c[0x0][0x380] ;  /* 0x0000e000ff0e7b82 */ /* 0x000ee20000000a00 */
[----:B--2---:R-:W-:-:S05]  /*0280*/  IMAD.WIDE R12, R0, 0x4, R12 ;  /* 0x00000004000c7825 */ /* 0x004fca00078e020c */
[----:B------:R-:W2:Y:S01]  /*0290*/  LDG.E R10, desc[UR4][R12.64] ;  /* 0x000000040c0a7981 */ /* 0x000ea2000c1e1900 */
[----:B---3--:R-:W-:-:S05]  /*02a0*/  IMAD.WIDE R14, R21, 0x4, R14 ;  /* 0x00000004150e7825 */ /* 0x008fca00078e020e */
[----:B------:R-:W2:Y:S02]  /*02b0*/  LDG.E R16, desc[UR4][R14.64] ;  /* 0x000000040e107981 */ /* 0x000ea4000c1e1900 */
[----:B--2---:R-:W-:-:S05]  /*02c0*/  FFMA R9, R10, R16, R9 ;  /* 0x000000100a097223 */ /* 0x004fca0000000009 */
[----:B------:R2:W-:Y:S04]  /*02d0*/  STG.E desc[UR4][R2.64], R9 ;  /* 0x0000000902007986 */ /* 0x0005e8000c101904 */
[----:B------:R-:W3:Y:S04]  /*02e0*/  LDG.E R10, desc[UR4][R12.64] ;  /* 0x000000040c0a7981 */ /* 0x000ee8000c1e1900 */
[----:B------:R-:W3:Y:S01]  /*02f0*/  LDG.E R16, desc[UR4][R14.64+0x4] ;  /* 0x000004040e107981 */ /* 0x000ee2000c1e1900 */
[----:B------:R-:W-:Y:S01]  /*0300*/  IADD3 R8, PT, PT, R8, 0x1, RZ ;  /* 0x0000000108087810 */ /* 0x000fe20007ffe0ff */
[----:B---3-5:R-:W-:-:S05]  /*0310*/  FFMA R17, R10, R16, R17 ;  /* 0x000000100a117223 */ /* 0x028fca0000000011 */
[----:B------:R2:W-:Y:S04]  /*0320*/  STG.E desc[UR4][R4.64], R17 ;  /* 0x0000001104007986 */ /* 0x0005e8000c101904 */
[----:B------:R-:W3:Y:S04]  /*0330*/  LDG.E R10, desc[UR4][R12.64] ;  /* 0x000000040c0a7981 */ /* 0x000ee8000c1e1900 */
[----:B------:R-:W3:Y:S01]  /*0340*/  LDG.E R16, desc[UR4][R14.64+0x8] ;  /* 0x000008040e107981 */ /* 0x000ee2000c1e1900 */
[----:B------:R-:W-:Y:S02]  /*0350*/  ISETP.NE.AND P1, PT, R8, RZ, PT ;  /* 0x000000ff0800720c */ /* 0x000fe40003f25270 */
[----:B------:R-:W-:-:S02]  /*0360*/  IADD3 R0, PT, PT, R0, 0x1, RZ ;  /* 0x0000000100007810 */ /* 0x000fc40007ffe0ff */
[----:B------:R-:W-:Y:S01]  /*0370*/  IADD3 R21, PT, PT, R21, 0x3, RZ ;  /* 0x0000000315157810 */ /* 0x000fe20007ffe0ff */
[----:B---3--:R-:W-:-:S05]  /*0380*/  FFMA R19, R10, R16, R19 ;  /* 0x000000100a137223 */ /* 0x008fca0000000013 */
[----:B------:R2:W-:Y:S03]  /*0390*/  STG.E desc[UR4][R6.64], R19 ;  /* 0x0000001306007986 */ /* 0x0005e6000c101904 */
[----:B------:R-:W-:Y:S05]  /*03a0*/  @P1 BRA `(.L_x_15) ;  /* 0xfffffffc00ac1947 */ /* 0x000fea000383ffff */
.L_x_14:
[----:B------:R-:W-:Y:S05]  /*03b0*/  @P0 EXIT ;  /* 0x000000000000094d */ /* 0x000fea0003800000 */
[----:B------:R3:W5:Y:S04]  /*03c0*/  LDG.E R15, desc[UR4][R4.64] ;  /* 0x00000004040f7981 */ /* 0x000768000c1e1900 */
[----:B--2---:R3:W5:Y:S01]  /*03d0*/  LDG.E R17, desc[UR4][R6.64] ;  /* 0x0000000406117981 */ /* 0x004762000c1e1900 */
[-C--:B------:R-:W-:Y:S02]  /*03e0*/  IADD3 R14, PT, PT, -R11, R0.reuse, RZ ;  /* 0x000000000b0e7210 */ /* 0x080fe40007ffe1ff */
[----:B------:R-:W-:-:S07]  /*03f0*/  LEA R8, R0, R0, 0x1 ;  /* 0x0000000000087211 */ /* 0x000fce00078e08ff */
.L_x_16:
[----:B--2---:R-:W2:Y:S08]  /*0400*/  LDC.64 R10, c[0x0][0x388] ;  /* 0x0000e200ff0a7b82 */ /* 0x004eb00000000a00 */
[----:B------:R-:W4:Y:S01]  /*0410*/  LDC.64 R12, c[0x0][0x380] ;  /* 0x0000e000ff0c7b82 */ /* 0x000f220000000a00 */
[----:B--2---:R-:W-:-:S05]  /*0420*/  IMAD.WIDE R10, R0, 0x4, R10 ;  /* 0x00000004000a7825 */ /* 0x004fca00078e020a */
[----:B------:R-:W2:Y:S01]  /*0430*/  LDG.E R16, desc[UR4][R10.64] ;  /* 0x000000040a107981 */ /* 0x000ea2000c1e1900 */
[----:B----4-:R-:W-:-:S05]  /*0440*/  IMAD.WIDE R12, R8, 0x4, R12 ;  /* 0x00000004080c7825 */ /* 0x010fca00078e020c */
[----:B------:R-:W2:Y:S02]  /*0450*/  LDG.E R18, desc[UR4][R12.64] ;  /* 0x000000040c127981 */ /* 0x000ea4000c1e1900 */
[----:B--2---:R-:W-:-:S05]  /*0460*/  FFMA R9, R16, R18, R9 ;  /* 0x0000001210097223 */ /* 0x004fca0000000009 */
[----:B------:R2:W-:Y:S04]  /*0470*/  STG.E desc[UR4][R2.64], R9 ;  /* 0x0000000902007986 */ /* 0x0005e8000c101904 */
[----:B------:R-:W4:Y:S04]  /*0480*/  LDG.E R16, desc[UR4][R10.64] ;  /* 0x000000040a107981 */ /* 0x000f28000c1e1900 */
[----:B------:R-:W4:Y:S02]  /*0490*/  LDG.E R18, desc[UR4][R12.64+0x4] ;  /* 0x000004040c127981 */ /* 0x000f24000c1e1900 */
[----:B----45:R-:W-:-:S05]  /*04a0*/  FFMA R15, R16, R18, R15 ;  /* 0x00000012100f7223 */ /* 0x030fca000000000f */
[----:B------:R4:W-:Y:S04]  /*04b0*/  STG.E desc[UR4][R4.64], R15 ;  /* 0x0000000f04007986 */ /* 0x0009e8000c101904 */
[----:B------:R-:W3:Y:S04]  /*04c0*/  LDG.E R16, desc[UR4][R10.64] ;  /* 0x000000040a107981 */ /* 0x000ee8000c1e1900 */
[----:B------:R-:W3:Y:S02]  /*04d0*/  LDG.E R18, desc[UR4][R12.64+0x8] ;  /* 0x000008040c127981 */ /* 0x000ee4000c1e1900 */
[----:B---3--:R-:W-:-:S05]  /*04e0*/  FFMA R17, R16, R18, R17 ;  /* 0x0000001210117223 */ /* 0x008fca0000000011 */
[----:B------:R3:W-:Y:S04]  /*04f0*/  STG.E desc[UR4][R6.64], R17 ;  /* 0x0000001106007986 */ /* 0x0007e8000c101904 */
[----:B------:R-:W2:Y:S04]  /*0500*/  LDG.E R16, desc[UR4][R10.64+0x4] ;  /* 0x000004040a107981 */ /* 0x000ea8000c1e1900 */
[----:B------:R-:W2:Y:S02]  /*0510*/  LDG.E R18, desc[UR4][R12.64+0xc] ;  /* 0x00000c040c127981 */ /* 0x000ea4000c1e1900 */
[----:B--2---:R-:W-:-:S05]  /*0520*/  FFMA R9, R16, R18, R9 ;  /* 0x0000001210097223 */ /* 0x004fca0000000009 */
[----:B------:R2:W-:Y:S04]  /*0530*/  STG.E desc[UR4][R2.64], R9 ;  /* 0x0000000902007986 */ /* 0x0005e8000c101904 */
[----:B------:R-:W4:Y:S04]  /*0540*/  LDG.E R16, desc[UR4][R10.64+0x4] ;  /* 0x000004040a107981 */ /* 0x000f28000c1e1900 */
[----:B------:R-:W4:Y:S02]  /*0550*/  LDG.E R18, desc[UR4][R12.64+0x10] ;  /* 0x000010040c127981 */ /* 0x000f24000c1e1900 */
[----:B----4-:R-:W-:-:S05]  /*0560*/  FFMA R15, R16, R18, R15 ;  /* 0x00000012100f7223 */ /* 0x010fca000000000f */
        /* <DEDUP_REMOVED lines=22> */
[----:B------:R-:W4:Y:S01]  /*06d0*/  LDG.E R18, desc[UR4][R12.64+0x28] ;  /* 0x000028040c127981 */ /* 0x000f22000c1e1900 */
[----:B------:R-:W-:Y:S01]  /*06e0*/  IADD3 R14, PT, PT, R14, 0x4, RZ ;  /* 0x000000040e0e7810 */ /* 0x000fe20007ffe0ff */
[----:B----4-:R-:W-:-:S05]  /*06f0*/  FFMA R15, R16, R18, R15 ;  /* 0x00000012100f7223 */ /* 0x010fca000000000f */
        /* <DEDUP_REMOVED lines=9> */
[----:B------:R-:W-:Y:S05]  /*0790*/  EXIT ;  /* 0x000000000000794d */ /* 0x000fea0003800000 */
.L_x_17:
        /* <DEDUP_REMOVED lines=14> */
.L_x_21:


//--------------------- .nv.shared._Z9computeMuPfS_S_i --------------------------
	.section	.nv.shared._Z9computeMuPfS_S_i,"aw",@nobits
	.sectionflags	@""
	.align	4
.nv.shared._Z9computeMuPfS_S_i:
	.zero		1048


//--------------------- .nv.shared.reserved.0     --------------------------
	.section	.nv.shared.reserved.0,"aw",@nobits
	.weak		__nv_reservedSMEM_offset_0_alias
	.size		__nv_reservedSMEM_offset_0_alias, 0, 64
	.other		__nv_reservedSMEM_offset_0_alias,@"STO_CUDA_RESERVED_SHARED STV_DEFAULT"
__nv_reservedSMEM_offset_0_alias:
	.zero		0
	.zero		64


//--------------------- .nv.constant0._Z9computeMuPfS_S_i --------------------------
	.section	.nv.constant0._Z9computeMuPfS_S_i,"a",@progbits
	.sectionflags	@""
	.align	4
.nv.constant0._Z9computeMuPfS_S_i:
	.zero		924


//--------------------- .nv.constant0._Z8finalizePfS_ii --------------------------
	.section	.nv.constant0._Z8finalizePfS_ii,"a",@progbits
	.sectionflags	@""
	.align	4
.nv.constant0._Z8finalizePfS_ii:
	.zero		920


//--------------------- .nv.constant0._Z9aggregatePfS_iiS_ --------------------------
	.section	.nv.constant0._Z9aggregatePfS_iiS_,"a",@progbits
	.sectionflags	@""
	.align	4
.nv.constant0._Z9aggregatePfS_iiS_:
	.zero		928


//--------------------- SYMBOLS --------------------------

	.type		.nv.reservedSmem.offset0,@object
	.size		.nv.reservedSmem.offset0,0x4
	.type		.nv.reservedSmem.cap,@object
	.size		.nv.reservedSmem.cap,0x4
